	.target	sm_90a

	.elftype	@"ET_EXEC"


//--------------------- .note.nv.tkinfo           --------------------------
	.section	.note.nv.tkinfo,"",@"SHT_NOTE"
	.sectionflags	@"SHF_NOTE_NV_TKINFO"
	.tkinfo
        /*0018*/ 	.word	0x00000002
        /*0030*/ 	.string	""
        /*0030*/ 	.string	"ptxas"
        /*0030*/ 	.string	"Cuda compilation tools, release 13.0, V13.0.88"
        /*0030*/ 	.string	"Build cuda_13.0.r13.0/compiler.36424714_0"
        /*0030*/ 	.string	"-arch sm_90a -m 64 "



//--------------------- .note.nv.cuinfo           --------------------------
	.section	.note.nv.cuinfo,"",@"SHT_NOTE"
	.sectionflags	@"SHF_NOTE_NV_CUINFO"
        /*0018*/ 	.short	0x0002
        /*001a*/ 	.short	0x005a
        /*001c*/ 	.short	0x0082
	.zero		2


//--------------------- .nv.info                  --------------------------
	.section	.nv.info,"",@"SHT_CUDA_INFO"
	.align	4


	//----- nvinfo : EIATTR_REGCOUNT
	.align		4
        /*0000*/ 	.byte	0x04, 0x2f
        /*0002*/ 	.short	(.L_15 - .L_14)
	.align		4
.L_14:
        /*0004*/ 	.word	index@(_ZN7cutlass13device_kernelINS_4gemm6kernel13GemmUniversalIN4cute5tupleIJiiiiEEENS1_10collective13CollectiveMmaINS1_34MainloopSm90TmaGmmaWarpSpecializedILi3ENS5_IJNS4_1CILi2EEENSA_ILi1EEESC_EEENS1_35KernelTmaWarpSpecializedCooperativeEEENS5_IJNSA_ILi256EEENSA_ILi64EEESH_EEENS_10bfloat16_tENS5_IJlSC_lEEESJ_SK_NS4_8TiledMMAINS4_8MMA_AtomIJNS4_4SM904GMMA27MMA_64x64x16_F32BF16BF16_SSILNSO_5MajorE0ELSQ_0ELNSO_7ScaleInE1ELSR_1EEEEEENS4_6LayoutISD_NS5_IJSC_NSA_ILi0EEESV_EEEEENS5_IJNS4_10UnderscoreESY_SY_EEEEENS4_13SM90_TMA_LOADENS4_14ComposedLayoutINS4_7SwizzleILi3ELi4ELi3EEENS4_18smem_ptr_flag_bitsILi16EEENSU_INS5_IJNSA_ILi8EEESH_EEENS5_IJSH_SC_EEEEEEEvNS4_8identityENS4_23SM90_TMA_LOAD_MULTICASTES1B_vS1C_EENS_8epilogue10collective6detail29Sm90TmaWarpSpecializedAdapterINS1G_15DefaultEpilogueISJ_SK_SK_NS1F_6thread17LinearCombinationISJ_Li1EffLNS1K_9ScaleType4KindE0ELNS_15FloatRoundStyleE2ESJ_EENS1_15EpilogueDefaultEEEEEvvEEEEvNT_6ParamsE)
        /*0008*/ 	.word	0x000000a8


	//----- nvinfo : EIATTR_FRAME_SIZE
	.align		4
.L_15:
        /*000c*/ 	.byte	0x04, 0x11
        /*000e*/ 	.short	(.L_17 - .L_16)
	.align		4
.L_16:
        /*0010*/ 	.word	index@(_ZN7cutlass13device_kernelINS_4gemm6kernel13GemmUniversalIN4cute5tupleIJiiiiEEENS1_10collective13CollectiveMmaINS1_34MainloopSm90TmaGmmaWarpSpecializedILi3ENS5_IJNS4_1CILi2EEENSA_ILi1EEESC_EEENS1_35KernelTmaWarpSpecializedCooperativeEEENS5_IJNSA_ILi256EEENSA_ILi64EEESH_EEENS_10bfloat16_tENS5_IJlSC_lEEESJ_SK_NS4_8TiledMMAINS4_8MMA_AtomIJNS4_4SM904GMMA27MMA_64x64x16_F32BF16BF16_SSILNSO_5MajorE0ELSQ_0ELNSO_7ScaleInE1ELSR_1EEEEEENS4_6LayoutISD_NS5_IJSC_NSA_ILi0EEESV_EEEEENS5_IJNS4_10UnderscoreESY_SY_EEEEENS4_13SM90_TMA_LOADENS4_14ComposedLayoutINS4_7SwizzleILi3ELi4ELi3EEENS4_18smem_ptr_flag_bitsILi16EEENSU_INS5_IJNSA_ILi8EEESH_EEENS5_IJSH_SC_EEEEEEEvNS4_8identityENS4_23SM90_TMA_LOAD_MULTICASTES1B_vS1C_EENS_8epilogue10collective6detail29Sm90TmaWarpSpecializedAdapterINS1G_15DefaultEpilogueISJ_SK_SK_NS1F_6thread17LinearCombinationISJ_Li1EffLNS1K_9ScaleType4KindE0ELNS_15FloatRoundStyleE2ESJ_EENS1_15EpilogueDefaultEEEEEvvEEEEvNT_6ParamsE)
        /*0014*/ 	.word	0x00000000


	//----- nvinfo : EIATTR_MIN_STACK_SIZE
	.align		4
.L_17:
        /*0018*/ 	.byte	0x04, 0x12
        /*001a*/ 	.short	(.L_19 - .L_18)
	.align		4
.L_18:
        /*001c*/ 	.word	index@(_ZN7cutlass13device_kernelINS_4gemm6kernel13GemmUniversalIN4cute5tupleIJiiiiEEENS1_10collective13CollectiveMmaINS1_34MainloopSm90TmaGmmaWarpSpecializedILi3ENS5_IJNS4_1CILi2EEENSA_ILi1EEESC_EEENS1_35KernelTmaWarpSpecializedCooperativeEEENS5_IJNSA_ILi256EEENSA_ILi64EEESH_EEENS_10bfloat16_tENS5_IJlSC_lEEESJ_SK_NS4_8TiledMMAINS4_8MMA_AtomIJNS4_4SM904GMMA27MMA_64x64x16_F32BF16BF16_SSILNSO_5MajorE0ELSQ_0ELNSO_7ScaleInE1ELSR_1EEEEEENS4_6LayoutISD_NS5_IJSC_NSA_ILi0EEESV_EEEEENS5_IJNS4_10UnderscoreESY_SY_EEEEENS4_13SM90_TMA_LOADENS4_14ComposedLayoutINS4_7SwizzleILi3ELi4ELi3EEENS4_18smem_ptr_flag_bitsILi16EEENSU_INS5_IJNSA_ILi8EEESH_EEENS5_IJSH_SC_EEEEEEEvNS4_8identityENS4_23SM90_TMA_LOAD_MULTICASTES1B_vS1C_EENS_8epilogue10collective6detail29Sm90TmaWarpSpecializedAdapterINS1G_15DefaultEpilogueISJ_SK_SK_NS1F_6thread17LinearCombinationISJ_Li1EffLNS1K_9ScaleType4KindE0ELNS_15FloatRoundStyleE2ESJ_EENS1_15EpilogueDefaultEEEEEvvEEEEvNT_6ParamsE)
        /*0020*/ 	.word	0x00000000
.L_19:


//--------------------- .nv.compat                --------------------------
	.section	.nv.compat,"",@"SHT_CUDA_COMPAT_INFO"
	.align	4
        /*0000*/ 	.byte	0x02, 0x09, 0x01, 0x00, 0x02, 0x02, 0x04, 0x00, 0x02, 0x05, 0x05, 0x00, 0x03, 0x07, 0x01, 0x01
        /*0010*/ 	.byte	0x02, 0x03, 0x01, 0x00, 0x02, 0x06, 0x01, 0x00, 0x04, 0x0b, 0x08, 0x00, 0x00, 0x00, 0x00, 0x00
        /*0020*/ 	.byte	0x00, 0x00, 0x00, 0x00


//--------------------- .nv.info._ZN7cutlass13device_kernelINS_4gemm6kernel13GemmUniversalIN4cute5tupleIJiiiiEEENS1_10collective13CollectiveMmaINS1_34MainloopSm90TmaGmmaWarpSpecializedILi3ENS5_IJNS4_1CILi2EEENSA_ILi1EEESC_EEENS1_35KernelTmaWarpSpecializedCooperativeEEENS5_IJNSA_ILi256EEENSA_ILi64EEESH_EEENS_10bfloat16_tENS5_IJlSC_lEEESJ_SK_NS4_8TiledMMAINS4_8MMA_AtomIJNS4_4SM904GMMA27MMA_64x64x16_F32BF16BF16_SSILNSO_5MajorE0ELSQ_0ELNSO_7ScaleInE1ELSR_1EEEEEENS4_6LayoutISD_NS5_IJSC_NSA_ILi0EEESV_EEEEENS5_IJNS4_10UnderscoreESY_SY_EEEEENS4_13SM90_TMA_LOADENS4_14ComposedLayoutINS4_7SwizzleILi3ELi4ELi3EEENS4_18smem_ptr_flag_bitsILi16EEENSU_INS5_IJNSA_ILi8EEESH_EEENS5_IJSH_SC_EEEEEEEvNS4_8identityENS4_23SM90_TMA_LOAD_MULTICASTES1B_vS1C_EENS_8epilogue10collective6detail29Sm90TmaWarpSpecializedAdapterINS1G_15DefaultEpilogueISJ_SK_SK_NS1F_6thread17LinearCombinationISJ_Li1EffLNS1K_9ScaleType4KindE0ELNS_15FloatRoundStyleE2ESJ_EENS1_15EpilogueDefaultEEEEEvvEEEEvNT_6ParamsE --------------------------
	.section	.nv.info._ZN7cutlass13device_kernelINS_4gemm6kernel13GemmUniversalIN4cute5tupleIJiiiiEEENS1_10collective13CollectiveMmaINS1_34MainloopSm90TmaGmmaWarpSpecializedILi3ENS5_IJNS4_1CILi2EEENSA_ILi1EEESC_EEENS1_35KernelTmaWarpSpecializedCooperativeEEENS5_IJNSA_ILi256EEENSA_ILi64EEESH_EEENS_10bfloat16_tENS5_IJlSC_lEEESJ_SK_NS4_8TiledMMAINS4_8MMA_AtomIJNS4_4SM904GMMA27MMA_64x64x16_F32BF16BF16_SSILNSO_5MajorE0ELSQ_0ELNSO_7ScaleInE1ELSR_1EEEEEENS4_6LayoutISD_NS5_IJSC_NSA_ILi0EEESV_EEEEENS5_IJNS4_10UnderscoreESY_SY_EEEEENS4_13SM90_TMA_LOADENS4_14ComposedLayoutINS4_7SwizzleILi3ELi4ELi3EEENS4_18smem_ptr_flag_bitsILi16EEENSU_INS5_IJNSA_ILi8EEESH_EEENS5_IJSH_SC_EEEEEEEvNS4_8identityENS4_23SM90_TMA_LOAD_MULTICASTES1B_vS1C_EENS_8epilogue10collective6detail29Sm90TmaWarpSpecializedAdapterINS1G_15DefaultEpilogueISJ_SK_SK_NS1F_6thread17LinearCombinationISJ_Li1EffLNS1K_9ScaleType4KindE0ELNS_15FloatRoundStyleE2ESJ_EENS1_15EpilogueDefaultEEEEEvvEEEEvNT_6ParamsE,"",@"SHT_CUDA_INFO"
	.sectionflags	@""
	.align	4


	//----- nvinfo : EIATTR_CUDA_API_VERSION
	.align		4
        /*0000*/ 	.byte	0x04, 0x37
        /*0002*/ 	.short	(.L_21 - .L_20)
.L_20:
        /*0004*/ 	.word	0x00000082


	//----- nvinfo : EIATTR_KPARAM_INFO
	.align		4
.L_21:
        /*0008*/ 	.byte	0x04, 0x17
        /*000a*/ 	.short	(.L_23 - .L_22)
.L_22:
        /*000c*/ 	.word	0x00000000
        /*0010*/ 	.short	0x0000
        /*0012*/ 	.short	0x0070
        /*0014*/ 	.byte	0x00, 0xf0, 0x01, 0x10


	//----- nvinfo : EIATTR_SPARSE_MMA_MASK
	.align		4
.L_23:
        /*0018*/ 	.byte	0x03, 0x50
        /*001a*/ 	.short	0x0000


	//----- nvinfo : EIATTR_MAXREG_COUNT
	.align		4
        /*001c*/ 	.byte	0x03, 0x1b
        /*001e*/ 	.short	0x00a8


	//----- nvinfo : EIATTR_NUM_BARRIERS
	.align		4
        /*0020*/ 	.byte	0x02, 0x4c
        /*0022*/ 	.byte	0x01
	.zero		1


	//----- nvinfo : EIATTR_EXTERNS
	.align		4
        /*0024*/ 	.byte	0x04, 0x0f
        /*0026*/ 	.short	(.L_25 - .L_24)


	//   ....[0]....
	.align		4
.L_24:
        /*0028*/ 	.word	index@(__assertfail)


	//----- nvinfo : EIATTR_MERCURY_ISA_VERSION
	.align		4
.L_25:
        /*002c*/ 	.byte	0x03, 0x5f
        /*002e*/ 	.short	0x0101


	//----- nvinfo : EIATTR_INT_WARP_WIDE_INSTR_OFFSETS
	.align		4
        /*0030*/ 	.byte	0x04, 0x31
        /*0032*/ 	.short	(.L_27 - .L_26)


	//   ....[0]....
.L_26:
        /*0034*/ 	.word	0x00000460


	//   ....[1]....
        /*0038*/ 	.word	0x00000490


	//   ....[2]....
        /*003c*/ 	.word	0x00000650


	//----- nvinfo : EIATTR_COOP_GROUP_MASK_REGIDS
	.align		4
.L_27:
        /*0040*/ 	.byte	0x04, 0x29
        /*0042*/ 	.short	(.L_29 - .L_28)


	//   ....[0]....
.L_28:
        /*0044*/ 	.word	0xffffffff


	//   ....[1]....
        /*0048*/ 	.word	0xffffffff


	//   ....[2]....
        /*004c*/ 	.word	0xffffffff


	//   ....[3]....
        /*0050*/ 	.word	0xffffffff


	//   ....[4]....
        /*0054*/ 	.word	0xffffffff


	//   ....[5]....
        /*0058*/ 	.word	0xffffffff


	//----- nvinfo : EIATTR_COOP_GROUP_INSTR_OFFSETS
	.align		4
.L_29:
        /*005c*/ 	.byte	0x04, 0x28
        /*005e*/ 	.short	(.L_31 - .L_30)


	//   ....[0]....
.L_30:
        /*0060*/ 	.word	0x00000060


	//   ....[1]....
        /*0064*/ 	.word	0x00000070


	//   ....[2]....
        /*0068*/ 	.word	0x00000130


	//   ....[3]....
        /*006c*/ 	.word	0x000002b0


	//   ....[4]....
        /*0070*/ 	.word	0x000007d0


	//   ....[5]....
        /*0074*/ 	.word	0x00001220


	//----- nvinfo : EIATTR_REG_RECONFIG
	.align		4
.L_31:
        /*0078*/ 	.byte	0x01, 0x54
	.zero		2


	//----- nvinfo : EIATTR_SYSCALL_OFFSETS
	.align		4
        /*007c*/ 	.byte	0x04, 0x46
        /*007e*/ 	.short	(.L_33 - .L_32)


	//   ....[0]....
.L_32:
        /*0080*/ 	.word	0x000013e0


	//----- nvinfo : EIATTR_MBARRIER_INSTR_OFFSETS
	.align		4
.L_33:
        /*0084*/ 	.byte	0x04, 0x39
        /*0086*/ 	.short	(.L_35 - .L_34)


	//   ....[0]....
.L_34:
        /*0088*/ 	.word	0x00000230
        /*008c*/ 	.word	0x000000ff
        /*0090*/ 	.word	0x00000000
        /*0094*/ 	.short	0x0100
        /*0096*/ 	.byte	0x08
	.zero		1


	//   ....[1]....
        /*0098*/ 	.word	0x00000240
        /*009c*/ 	.word	0x000000ff
        /*00a0*/ 	.word	0x00000018
        /*00a4*/ 	.short	0x0100
        /*00a6*/ 	.byte	0x08
	.zero		1


	//   ....[2]....
        /*00a8*/ 	.word	0x00000250
        /*00ac*/ 	.word	0x000000ff
        /*00b0*/ 	.word	0x00000008
        /*00b4*/ 	.short	0x0100
        /*00b6*/ 	.byte	0x08
	.zero		1


	//   ....[3]....
        /*00b8*/ 	.word	0x00000260
        /*00bc*/ 	.word	0x000000ff
        /*00c0*/ 	.word	0x00000020
        /*00c4*/ 	.short	0x0100
        /*00c6*/ 	.byte	0x08
	.zero		1


	//   ....[4]....
        /*00c8*/ 	.word	0x00000270
        /*00cc*/ 	.word	0x000000ff
        /*00d0*/ 	.word	0x00000010
        /*00d4*/ 	.short	0x0100
        /*00d6*/ 	.byte	0x08
	.zero		1


	//   ....[5]....
        /*00d8*/ 	.word	0x00000280
        /*00dc*/ 	.word	0x000000ff
        /*00e0*/ 	.word	0x00000028
        /*00e4*/ 	.short	0x0100
        /*00e6*/ 	.byte	0x08
	.zero		1


	//   ....[6]....
        /*00e8*/ 	.word	0x000006d0
        /*00ec*/ 	.word	0x000000ff
        /*00f0*/ 	.word	0x00000040
        /*00f4*/ 	.short	0x0100
        /*00f6*/ 	.byte	0x06
	.zero		1


	//   ....[7]....
        /*00f8*/ 	.word	0x00000760
        /*00fc*/ 	.word	0x000000ff
        /*0100*/ 	.word	0x00000048
        /*0104*/ 	.short	0x0100
        /*0106*/ 	.byte	0x06
	.zero		1


	//   ....[8]....
        /*0108*/ 	.word	0x000014a0
        /*010c*/ 	.word	0x00000003
        /*0110*/ 	.word	0x00000000
        /*0114*/ 	.short	0x010a
        /*0116*/ 	.byte	0x3f
	.zero		1


	//   ....[9]....
        /*0118*/ 	.word	0x000014e0
        /*011c*/ 	.word	0x00000003
        /*0120*/ 	.word	0x00000000
        /*0124*/ 	.short	0x010a
        /*0126*/ 	.byte	0x3f
	.zero		1


	//   ....[10]....
        /*0128*/ 	.word	0x00001a30
        /*012c*/ 	.word	0x00000005
        /*0130*/ 	.word	0x00000000
        /*0134*/ 	.short	0x010a
        /*0136*/ 	.byte	0x3f
	.zero		1


	//   ....[11]....
        /*0138*/ 	.word	0x00001a70
        /*013c*/ 	.word	0x00000005
        /*0140*/ 	.word	0x00000000
        /*0144*/ 	.short	0x010a
        /*0146*/ 	.byte	0x3f
	.zero		1


	//   ....[12]....
        /*0148*/ 	.word	0x00001e50
        /*014c*/ 	.word	0x00000005
        /*0150*/ 	.word	0x00000000
        /*0154*/ 	.short	0x0101
        /*0156*/ 	.byte	0x3f
	.zero		1


	//   ....[13]....
        /*0158*/ 	.word	0x00002070
        /*015c*/ 	.word	0x00000003
        /*0160*/ 	.word	0x00000000
        /*0164*/ 	.short	0x0101
        /*0166*/ 	.byte	0x3f
	.zero		1


	//   ....[14]....
        /*0168*/ 	.word	0x000080d0
        /*016c*/ 	.word	0x00000017
        /*0170*/ 	.word	0x00000018
        /*0174*/ 	.short	0x010a
        /*0176*/ 	.byte	0x3f
	.zero		1


	//   ....[15]....
        /*0178*/ 	.word	0x00008440
        /*017c*/ 	.word	0x00000003
        /*0180*/ 	.word	0x00000048
        /*0184*/ 	.short	0x0101
        /*0186*/ 	.byte	0x3f
	.zero		1


	//   ....[16]....
        /*0188*/ 	.word	0x00008ba0
        /*018c*/ 	.word	0x00000007
        /*0190*/ 	.word	0x00000000
        /*0194*/ 	.short	0x010a
        /*0196*/ 	.byte	0x3f
	.zero		1


	//   ....[17]....
        /*0198*/ 	.word	0x00008c20
        /*019c*/ 	.word	0x00000006
        /*01a0*/ 	.word	0x00000000
        /*01a4*/ 	.short	0x010a
        /*01a6*/ 	.byte	0x3f
	.zero		1


	//   ....[18]....
        /*01a8*/ 	.word	0x00008cb0
        /*01ac*/ 	.word	0x00000003
        /*01b0*/ 	.word	0x00000000
        /*01b4*/ 	.short	0x010a
        /*01b6*/ 	.byte	0x3f
	.zero		1


	//   ....[19]....
        /*01b8*/ 	.word	0x00008d10
        /*01bc*/ 	.word	0x00000003
        /*01c0*/ 	.word	0x00000000
        /*01c4*/ 	.short	0x010a
        /*01c6*/ 	.byte	0x3f
	.zero		1


	//   ....[20]....
        /*01c8*/ 	.word	0x00008d60
        /*01cc*/ 	.word	0x00000005
        /*01d0*/ 	.word	0x00000000
        /*01d4*/ 	.short	0x010a
        /*01d6*/ 	.byte	0x3f
	.zero		1


	//   ....[21]....
        /*01d8*/ 	.word	0x00008e30
        /*01dc*/ 	.word	0x00000017
        /*01e0*/ 	.word	0x00000018
        /*01e4*/ 	.short	0x010a
        /*01e6*/ 	.byte	0x3f
	.zero		1


	//   ....[22]....
        /*01e8*/ 	.word	0x00008f00
        /*01ec*/ 	.word	0x00000007
        /*01f0*/ 	.word	0x00000000
        /*01f4*/ 	.short	0x010a
        /*01f6*/ 	.byte	0x3f
	.zero		1


	//   ....[23]....
        /*01f8*/ 	.word	0x00008f50
        /*01fc*/ 	.word	0x00000006
        /*0200*/ 	.word	0x00000000
        /*0204*/ 	.short	0x010a
        /*0206*/ 	.byte	0x3f
	.zero		1


	//----- nvinfo : EIATTR_NUM_MBARRIERS
	.align		4
.L_35:
        /*0208*/ 	.byte	0x03, 0x38
        /*020a*/ 	.short	0x0008


	//----- nvinfo : EIATTR_EXIT_INSTR_OFFSETS
	.align		4
        /*020c*/ 	.byte	0x04, 0x1c
        /*020e*/ 	.short	(.L_37 - .L_36)


	//   ....[0]....
.L_36:
        /*0210*/ 	.word	0x00000940


	//   ....[1]....
        /*0214*/ 	.word	0x00001150


	//   ....[2]....
        /*0218*/ 	.word	0x000077e0


	//   ....[3]....
        /*021c*/ 	.word	0x00007d40


	//   ....[4]....
        /*0220*/ 	.word	0x00008d00


	//----- nvinfo : EIATTR_MAX_THREADS
	.align		4
.L_37:
        /*0224*/ 	.byte	0x04, 0x05
        /*0226*/ 	.short	(.L_39 - .L_38)
.L_38:
        /*0228*/ 	.word	0x00000180
        /*022c*/ 	.word	0x00000001
        /*0230*/ 	.word	0x00000001


	//----- nvinfo : EIATTR_CRS_STACK_SIZE
	.align		4
.L_39:
        /*0234*/ 	.byte	0x04, 0x1e
        /*0236*/ 	.short	(.L_41 - .L_40)
.L_40:
        /*0238*/ 	.word	0x00000000


	//----- nvinfo : EIATTR_CBANK_PARAM_SIZE
	.align		4
.L_41:
        /*023c*/ 	.byte	0x03, 0x19
        /*023e*/ 	.short	0x0470


	//----- nvinfo : EIATTR_PARAM_CBANK
	.align		4
        /*0240*/ 	.byte	0x04, 0x0a
        /*0242*/ 	.short	(.L_43 - .L_42)
	.align		4
.L_42:
        /*0244*/ 	.word	index@(.nv.constant0._ZN7cutlass13device_kernelINS_4gemm6kernel13GemmUniversalIN4cute5tupleIJiiiiEEENS1_10collective13CollectiveMmaINS1_34MainloopSm90TmaGmmaWarpSpecializedILi3ENS5_IJNS4_1CILi2EEENSA_ILi1EEESC_EEENS1_35KernelTmaWarpSpecializedCooperativeEEENS5_IJNSA_ILi256EEENSA_ILi64EEESH_EEENS_10bfloat16_tENS5_IJlSC_lEEESJ_SK_NS4_8TiledMMAINS4_8MMA_AtomIJNS4_4SM904GMMA27MMA_64x64x16_F32BF16BF16_SSILNSO_5MajorE0ELSQ_0ELNSO_7ScaleInE1ELSR_1EEEEEENS4_6LayoutISD_NS5_IJSC_NSA_ILi0EEESV_EEEEENS5_IJNS4_10UnderscoreESY_SY_EEEEENS4_13SM90_TMA_LOADENS4_14ComposedLayoutINS4_7SwizzleILi3ELi4ELi3EEENS4_18smem_ptr_flag_bitsILi16EEENSU_INS5_IJNSA_ILi8EEESH_EEENS5_IJSH_SC_EEEEEEEvNS4_8identityENS4_23SM90_TMA_LOAD_MULTICASTES1B_vS1C_EENS_8epilogue10collective6detail29Sm90TmaWarpSpecializedAdapterINS1G_15DefaultEpilogueISJ_SK_SK_NS1F_6thread17LinearCombinationISJ_Li1EffLNS1K_9ScaleType4KindE0ELNS_15FloatRoundStyleE2ESJ_EENS1_15EpilogueDefaultEEEEEvvEEEEvNT_6ParamsE)
        /*0248*/ 	.short	0x0210
        /*024a*/ 	.short	0x0470


	//----- nvinfo : EIATTR_SW_WAR
	.align		4
.L_43:
        /*024c*/ 	.byte	0x04, 0x36
        /*024e*/ 	.short	(.L_45 - .L_44)
.L_44:
        /*0250*/ 	.word	0x00000008
.L_45:


//--------------------- .nv.callgraph             --------------------------
	.section	.nv.callgraph,"",@"SHT_CUDA_CALLGRAPH"
	.align	4
	.sectionentsize	8
	.align		4
        /*0000*/ 	.word	0x00000000
	.align		4
        /*0004*/ 	.word	0xffffffff
	.align		4
        /*0008*/ 	.word	index@(_ZN7cutlass13device_kernelINS_4gemm6kernel13GemmUniversalIN4cute5tupleIJiiiiEEENS1_10collective13CollectiveMmaINS1_34MainloopSm90TmaGmmaWarpSpecializedILi3ENS5_IJNS4_1CILi2EEENSA_ILi1EEESC_EEENS1_35KernelTmaWarpSpecializedCooperativeEEENS5_IJNSA_ILi256EEENSA_ILi64EEESH_EEENS_10bfloat16_tENS5_IJlSC_lEEESJ_SK_NS4_8TiledMMAINS4_8MMA_AtomIJNS4_4SM904GMMA27MMA_64x64x16_F32BF16BF16_SSILNSO_5MajorE0ELSQ_0ELNSO_7ScaleInE1ELSR_1EEEEEENS4_6LayoutISD_NS5_IJSC_NSA_ILi0EEESV_EEEEENS5_IJNS4_10UnderscoreESY_SY_EEEEENS4_13SM90_TMA_LOADENS4_14ComposedLayoutINS4_7SwizzleILi3ELi4ELi3EEENS4_18smem_ptr_flag_bitsILi16EEENSU_INS5_IJNSA_ILi8EEESH_EEENS5_IJSH_SC_EEEEEEEvNS4_8identityENS4_23SM90_TMA_LOAD_MULTICASTES1B_vS1C_EENS_8epilogue10collective6detail29Sm90TmaWarpSpecializedAdapterINS1G_15DefaultEpilogueISJ_SK_SK_NS1F_6thread17LinearCombinationISJ_Li1EffLNS1K_9ScaleType4KindE0ELNS_15FloatRoundStyleE2ESJ_EENS1_15EpilogueDefaultEEEEEvvEEEEvNT_6ParamsE)
	.align		4
        /*000c*/ 	.word	index@(__assertfail)
	.align		4
        /*0010*/ 	.word	0x00000000
	.align		4
        /*0014*/ 	.word	0xfffffffe
	.align		4
        /*0018*/ 	.word	0x00000000
	.align		4
        /*001c*/ 	.word	0xfffffffd
	.align		4
        /*0020*/ 	.word	0x00000000
	.align		4
        /*0024*/ 	.word	0xfffffffc


//--------------------- .nv.constant4             --------------------------
	.section	.nv.constant4,"a",@progbits
	.align	8
	.align		8
.nv.constant4:
        /*0000*/ 	.dword	__assertfail
	.align		8
        /*0008*/ 	.dword	__unnamed_1
	.align		8
        /*0010*/ 	.dword	_ZN39_INTERNAL_0e59e7fe_4_k_cu_e0bd2c87_36274cuda3std3__45__cpo5beginE
	.align		8
        /*0018*/ 	.dword	_ZN39_INTERNAL_0e59e7fe_4_k_cu_e0bd2c87_36274cuda3std3__45__cpo3endE
	.align		8
        /*0020*/ 	.dword	_ZN39_INTERNAL_0e59e7fe_4_k_cu_e0bd2c87_36274cuda3std3__45__cpo6cbeginE
	.align		8
        /*0028*/ 	.dword	_ZN39_INTERNAL_0e59e7fe_4_k_cu_e0bd2c87_36274cuda3std3__45__cpo4cendE
	.align		8
        /*0030*/ 	.dword	_ZN39_INTERNAL_0e59e7fe_4_k_cu_e0bd2c87_36274cuda3std3__441_GLOBAL__N__0e59e7fe_4_k_cu_e0bd2c87_36276ignoreE
	.align		8
        /*0038*/ 	.dword	_ZN39_INTERNAL_0e59e7fe_4_k_cu_e0bd2c87_36274cuda3std3__419piecewise_constructE
	.align		8
        /*0040*/ 	.dword	_ZN39_INTERNAL_0e59e7fe_4_k_cu_e0bd2c87_36274cuda3std3__48in_placeE
	.align		8
        /*0048*/ 	.dword	_ZN39_INTERNAL_0e59e7fe_4_k_cu_e0bd2c87_36274cuda3std6ranges3__45__cpo4swapE
	.align		8
        /*0050*/ 	.dword	_ZN39_INTERNAL_0e59e7fe_4_k_cu_e0bd2c87_36274cuda3std6ranges3__45__cpo9iter_moveE
	.align		8
        /*0058*/ 	.dword	_ZN39_INTERNAL_0e59e7fe_4_k_cu_e0bd2c87_36274cute7productE
	.align		8
        /*0060*/ 	.dword	_ZN39_INTERNAL_0e59e7fe_4_k_cu_e0bd2c87_36274cute1_E
	.align		8
        /*0068*/ 	.dword	$str$22
	.align		8
        /*0070*/ 	.dword	$str$23


//--------------------- .text._ZN7cutlass13device_kernelINS_4gemm6kernel13GemmUniversalIN4cute5tupleIJiiiiEEENS1_10collective13CollectiveMmaINS1_34MainloopSm90TmaGmmaWarpSpecializedILi3ENS5_IJNS4_1CILi2EEENSA_ILi1EEESC_EEENS1_35KernelTmaWarpSpecializedCooperativeEEENS5_IJNSA_ILi256EEENSA_ILi64EEESH_EEENS_10bfloat16_tENS5_IJlSC_lEEESJ_SK_NS4_8TiledMMAINS4_8MMA_AtomIJNS4_4SM904GMMA27MMA_64x64x16_F32BF16BF16_SSILNSO_5MajorE0ELSQ_0ELNSO_7ScaleInE1ELSR_1EEEEEENS4_6LayoutISD_NS5_IJSC_NSA_ILi0EEESV_EEEEENS5_IJNS4_10UnderscoreESY_SY_EEEEENS4_13SM90_TMA_LOADENS4_14ComposedLayoutINS4_7SwizzleILi3ELi4ELi3EEENS4_18smem_ptr_flag_bitsILi16EEENSU_INS5_IJNSA_ILi8EEESH_EEENS5_IJSH_SC_EEEEEEEvNS4_8identityENS4_23SM90_TMA_LOAD_MULTICASTES1B_vS1C_EENS_8epilogue10collective6detail29Sm90TmaWarpSpecializedAdapterINS1G_15DefaultEpilogueISJ_SK_SK_NS1F_6thread17LinearCombinationISJ_Li1EffLNS1K_9ScaleType4KindE0ELNS_15FloatRoundStyleE2ESJ_EENS1_15EpilogueDefaultEEEEEvvEEEEvNT_6ParamsE --------------------------
	.section	.text._ZN7cutlass13device_kernelINS_4gemm6kernel13GemmUniversalIN4cute5tupleIJiiiiEEENS1_10collective13CollectiveMmaINS1_34MainloopSm90TmaGmmaWarpSpecializedILi3ENS5_IJNS4_1CILi2EEENSA_ILi1EEESC_EEENS1_35KernelTmaWarpSpecializedCooperativeEEENS5_IJNSA_ILi256EEENSA_ILi64EEESH_EEENS_10bfloat16_tENS5_IJlSC_lEEESJ_SK_NS4_8TiledMMAINS4_8MMA_AtomIJNS4_4SM904GMMA27MMA_64x64x16_F32BF16BF16_SSILNSO_5MajorE0ELSQ_0ELNSO_7ScaleInE1ELSR_1EEEEEENS4_6LayoutISD_NS5_IJSC_NSA_ILi0EEESV_EEEEENS5_IJNS4_10UnderscoreESY_SY_EEEEENS4_13SM90_TMA_LOADENS4_14ComposedLayoutINS4_7SwizzleILi3ELi4ELi3EEENS4_18smem_ptr_flag_bitsILi16EEENSU_INS5_IJNSA_ILi8EEESH_EEENS5_IJSH_SC_EEEEEEEvNS4_8identityENS4_23SM90_TMA_LOAD_MULTICASTES1B_vS1C_EENS_8epilogue10collective6detail29Sm90TmaWarpSpecializedAdapterINS1G_15DefaultEpilogueISJ_SK_SK_NS1F_6thread17LinearCombinationISJ_Li1EffLNS1K_9ScaleType4KindE0ELNS_15FloatRoundStyleE2ESJ_EENS1_15EpilogueDefaultEEEEEvvEEEEvNT_6ParamsE,"ax",@progbits
	.align	128
.text._ZN7cutlass13device_kernelINS_4gemm6kernel13GemmUniversalIN4cute5tupleIJiiiiEEENS1_10collective13CollectiveMmaINS1_34MainloopSm90TmaGmmaWarpSpecializedILi3ENS5_IJNS4_1CILi2EEENSA_ILi1EEESC_EEENS1_35KernelTmaWarpSpecializedCooperativeEEENS5_IJNSA_ILi256EEENSA_ILi64EEESH_EEENS_10bfloat16_tENS5_IJlSC_lEEESJ_SK_NS4_8TiledMMAINS4_8MMA_AtomIJNS4_4SM904GMMA27MMA_64x64x16_F32BF16BF16_SSILNSO_5MajorE0ELSQ_0ELNSO_7ScaleInE1ELSR_1EEEEEENS4_6LayoutISD_NS5_IJSC_NSA_ILi0EEESV_EEEEENS5_IJNS4_10UnderscoreESY_SY_EEEEENS4_13SM90_TMA_LOADENS4_14ComposedLayoutINS4_7SwizzleILi3ELi4ELi3EEENS4_18smem_ptr_flag_bitsILi16EEENSU_INS5_IJNSA_ILi8EEESH_EEENS5_IJSH_SC_EEEEEEEvNS4_8identityENS4_23SM90_TMA_LOAD_MULTICASTES1B_vS1C_EENS_8epilogue10collective6detail29Sm90TmaWarpSpecializedAdapterINS1G_15DefaultEpilogueISJ_SK_SK_NS1F_6thread17LinearCombinationISJ_Li1EffLNS1K_9ScaleType4KindE0ELNS_15FloatRoundStyleE2ESJ_EENS1_15EpilogueDefaultEEEEEvvEEEEvNT_6ParamsE:
        .type           _ZN7cutlass13device_kernelINS_4gemm6kernel13GemmUniversalIN4cute5tupleIJiiiiEEENS1_10collective13CollectiveMmaINS1_34MainloopSm90TmaGmmaWarpSpecializedILi3ENS5_IJNS4_1CILi2EEENSA_ILi1EEESC_EEENS1_35KernelTmaWarpSpecializedCooperativeEEENS5_IJNSA_ILi256EEENSA_ILi64EEESH_EEENS_10bfloat16_tENS5_IJlSC_lEEESJ_SK_NS4_8TiledMMAINS4_8MMA_AtomIJNS4_4SM904GMMA27MMA_64x64x16_F32BF16BF16_SSILNSO_5MajorE0ELSQ_0ELNSO_7ScaleInE1ELSR_1EEEEEENS4_6LayoutISD_NS5_IJSC_NSA_ILi0EEESV_EEEEENS5_IJNS4_10UnderscoreESY_SY_EEEEENS4_13SM90_TMA_LOADENS4_14ComposedLayoutINS4_7SwizzleILi3ELi4ELi3EEENS4_18smem_ptr_flag_bitsILi16EEENSU_INS5_IJNSA_ILi8EEESH_EEENS5_IJSH_SC_EEEEEEEvNS4_8identityENS4_23SM90_TMA_LOAD_MULTICASTES1B_vS1C_EENS_8epilogue10collective6detail29Sm90TmaWarpSpecializedAdapterINS1G_15DefaultEpilogueISJ_SK_SK_NS1F_6thread17LinearCombinationISJ_Li1EffLNS1K_9ScaleType4KindE0ELNS_15FloatRoundStyleE2ESJ_EENS1_15EpilogueDefaultEEEEEvvEEEEvNT_6ParamsE,@function
        .size           _ZN7cutlass13device_kernelINS_4gemm6kernel13GemmUniversalIN4cute5tupleIJiiiiEEENS1_10collective13CollectiveMmaINS1_34MainloopSm90TmaGmmaWarpSpecializedILi3ENS5_IJNS4_1CILi2EEENSA_ILi1EEESC_EEENS1_35KernelTmaWarpSpecializedCooperativeEEENS5_IJNSA_ILi256EEENSA_ILi64EEESH_EEENS_10bfloat16_tENS5_IJlSC_lEEESJ_SK_NS4_8TiledMMAINS4_8MMA_AtomIJNS4_4SM904GMMA27MMA_64x64x16_F32BF16BF16_SSILNSO_5MajorE0ELSQ_0ELNSO_7ScaleInE1ELSR_1EEEEEENS4_6LayoutISD_NS5_IJSC_NSA_ILi0EEESV_EEEEENS5_IJNS4_10UnderscoreESY_SY_EEEEENS4_13SM90_TMA_LOADENS4_14ComposedLayoutINS4_7SwizzleILi3ELi4ELi3EEENS4_18smem_ptr_flag_bitsILi16EEENSU_INS5_IJNSA_ILi8EEESH_EEENS5_IJSH_SC_EEEEEEEvNS4_8identityENS4_23SM90_TMA_LOAD_MULTICASTES1B_vS1C_EENS_8epilogue10collective6detail29Sm90TmaWarpSpecializedAdapterINS1G_15DefaultEpilogueISJ_SK_SK_NS1F_6thread17LinearCombinationISJ_Li1EffLNS1K_9ScaleType4KindE0ELNS_15FloatRoundStyleE2ESJ_EENS1_15EpilogueDefaultEEEEEvvEEEEvNT_6ParamsE,(.L_x_195 - _ZN7cutlass13device_kernelINS_4gemm6kernel13GemmUniversalIN4cute5tupleIJiiiiEEENS1_10collective13CollectiveMmaINS1_34MainloopSm90TmaGmmaWarpSpecializedILi3ENS5_IJNS4_1CILi2EEENSA_ILi1EEESC_EEENS1_35KernelTmaWarpSpecializedCooperativeEEENS5_IJNSA_ILi256EEENSA_ILi64EEESH_EEENS_10bfloat16_tENS5_IJlSC_lEEESJ_SK_NS4_8TiledMMAINS4_8MMA_AtomIJNS4_4SM904GMMA27MMA_64x64x16_F32BF16BF16_SSILNSO_5MajorE0ELSQ_0ELNSO_7ScaleInE1ELSR_1EEEEEENS4_6LayoutISD_NS5_IJSC_NSA_ILi0EEESV_EEEEENS5_IJNS4_10UnderscoreESY_SY_EEEEENS4_13SM90_TMA_LOADENS4_14ComposedLayoutINS4_7SwizzleILi3ELi4ELi3EEENS4_18smem_ptr_flag_bitsILi16EEENSU_INS5_IJNSA_ILi8EEESH_EEENS5_IJSH_SC_EEEEEEEvNS4_8identityENS4_23SM90_TMA_LOAD_MULTICASTES1B_vS1C_EENS_8epilogue10collective6detail29Sm90TmaWarpSpecializedAdapterINS1G_15DefaultEpilogueISJ_SK_SK_NS1F_6thread17LinearCombinationISJ_Li1EffLNS1K_9ScaleType4KindE0ELNS_15FloatRoundStyleE2ESJ_EENS1_15EpilogueDefaultEEEEEvvEEEEvNT_6ParamsE)
        .other          _ZN7cutlass13device_kernelINS_4gemm6kernel13GemmUniversalIN4cute5tupleIJiiiiEEENS1_10collective13CollectiveMmaINS1_34MainloopSm90TmaGmmaWarpSpecializedILi3ENS5_IJNS4_1CILi2EEENSA_ILi1EEESC_EEENS1_35KernelTmaWarpSpecializedCooperativeEEENS5_IJNSA_ILi256EEENSA_ILi64EEESH_EEENS_10bfloat16_tENS5_IJlSC_lEEESJ_SK_NS4_8TiledMMAINS4_8MMA_AtomIJNS4_4SM904GMMA27MMA_64x64x16_F32BF16BF16_SSILNSO_5MajorE0ELSQ_0ELNSO_7ScaleInE1ELSR_1EEEEEENS4_6LayoutISD_NS5_IJSC_NSA_ILi0EEESV_EEEEENS5_IJNS4_10UnderscoreESY_SY_EEEEENS4_13SM90_TMA_LOADENS4_14ComposedLayoutINS4_7SwizzleILi3ELi4ELi3EEENS4_18smem_ptr_flag_bitsILi16EEENSU_INS5_IJNSA_ILi8EEESH_EEENS5_IJSH_SC_EEEEEEEvNS4_8identityENS4_23SM90_TMA_LOAD_MULTICASTES1B_vS1C_EENS_8epilogue10collective6detail29Sm90TmaWarpSpecializedAdapterINS1G_15DefaultEpilogueISJ_SK_SK_NS1F_6thread17LinearCombinationISJ_Li1EffLNS1K_9ScaleType4KindE0ELNS_15FloatRoundStyleE2ESJ_EENS1_15EpilogueDefaultEEEEEvvEEEEvNT_6ParamsE,@"STO_CUDA_ENTRY STV_DEFAULT"
_ZN7cutlass13device_kernelINS_4gemm6kernel13GemmUniversalIN4cute5tupleIJiiiiEEENS1_10collective13CollectiveMmaINS1_34MainloopSm90TmaGmmaWarpSpecializedILi3ENS5_IJNS4_1CILi2EEENSA_ILi1EEESC_EEENS1_35KernelTmaWarpSpecializedCooperativeEEENS5_IJNSA_ILi256EEENSA_ILi64EEESH_EEENS_10bfloat16_tENS5_IJlSC_lEEESJ_SK_NS4_8TiledMMAINS4_8MMA_AtomIJNS4_4SM904GMMA27MMA_64x64x16_F32BF16BF16_SSILNSO_5MajorE0ELSQ_0ELNSO_7ScaleInE1ELSR_1EEEEEENS4_6LayoutISD_NS5_IJSC_NSA_ILi0EEESV_EEEEENS5_IJNS4_10UnderscoreESY_SY_EEEEENS4_13SM90_TMA_LOADENS4_14ComposedLayoutINS4_7SwizzleILi3ELi4ELi3EEENS4_18smem_ptr_flag_bitsILi16EEENSU_INS5_IJNSA_ILi8EEESH_EEENS5_IJSH_SC_EEEEEEEvNS4_8identityENS4_23SM90_TMA_LOAD_MULTICASTES1B_vS1C_EENS_8epilogue10collective6detail29Sm90TmaWarpSpecializedAdapterINS1G_15DefaultEpilogueISJ_SK_SK_NS1F_6thread17LinearCombinationISJ_Li1EffLNS1K_9ScaleType4KindE0ELNS_15FloatRoundStyleE2ESJ_EENS1_15EpilogueDefaultEEEEEvvEEEEvNT_6ParamsE:
[----:B------:R-:W0:Y:S01]  /*0000*/  LDC R1, c[0x0][0x28] ;  /* 0x00000a00ff017b82 */ /* 0x000e220000000800 */
[----:B------:R-:W1:Y:S01]  /*0010*/  S2R R18, SR_TID.X ;  /* 0x0000000000127919 */ /* 0x000e620000002100 */
[----:B------:R-:W-:Y:S01]  /*0020*/  ELECT P0, URZ, PT ;  /* 0x00000000003f782f */ /* 0x000fe20003800000 */
[----:B------:R-:W-:Y:S01]  /*0030*/  BSSY B0, `(.L_x_0) ;  /* 0x000000f000007945 */ /* 0x000fe20003800000 */
[--C-:B-1----:R-:W-:Y:S02]  /*0040*/  SHF.R.U32.HI R0, RZ, 0x5, R18.reuse ;  /* 0x00000005ff007819 */ /* 0x102fe40000011612 */
[----:B------:R-:W-:-:S03]  /*0050*/  SHF.R.U32.HI R3, RZ, 0x7, R18 ;  /* 0x00000007ff037819 */ /* 0x000fc60000011612 */
[----:B------:R-:W1:Y:S04]  /*0060*/  SHFL.IDX PT, R2, R0, RZ, 0x1f ;  /* 0x00001fff00027589 */ /* 0x000e6800000e0000 */
[----:B------:R2:W3:Y:S01]  /*0070*/  SHFL.IDX PT, R5, R3, RZ, 0x1f ;  /* 0x00001fff03057589 */ /* 0x0004e200000e0000 */
[----:B-1----:R-:W-:-:S13]  /*0080*/  ISETP.NE.OR P0, PT, R2, RZ, !P0 ;  /* 0x000000ff0200720c */ /* 0x002fda0004705670 */
[----:B0-23--:R-:W-:Y:S05]  /*0090*/  @P0 BRA `(.L_x_1) ;  /* 0x0000000000200947 */ /* 0x00dfea0003800000 */
[----:B------:R-:W-:Y:S02]  /*00a0*/  ULDC.64 UR4, c[0x0][0x198] ;  /* 0x0000660000047ab9 */ /* 0x000fe40000000a00 */
[----:B------:R-:W-:Y:S02]  /*00b0*/  UIADD3 UR6, UP0, UR4, 0xf0, URZ ;  /* 0x000000f004067890 */ /* 0x000fe4000ff1e03f */
[----:B------:R-:W-:Y:S02]  /*00c0*/  UIADD3 UR4, UP1, UR4, 0x1f0, URZ ;  /* 0x000001f004047890 */ /* 0x000fe4000ff3e03f */
[----:B------:R-:W-:Y:S02]  /*00d0*/  UIADD3.X UR7, URZ, UR5, URZ, UP0, !UPT ;  /* 0x000000053f077290 */ /* 0x000fe400087fe43f */
[----:B------:R-:W-:-:S07]  /*00e0*/  UIADD3.X UR5, URZ, UR5, URZ, UP1, !UPT ;  /* 0x000000053f057290 */ /* 0x000fce0008ffe43f */
[----:B------:R0:W-:Y:S02]  /*00f0*/  UTMACCTL.PF [UR6] ;  /* 0x00000000060079b9 */ /* 0x0001e40008040000 */
[----:B------:R0:W-:Y:S02]  /*0100*/  UTMACCTL.PF [UR4] ;  /* 0x00000000040079b9 */ /* 0x0001e40008040000 */
[----:B0-----:R-:W-:Y:S01]  /*0110*/  NOP ;  /* 0x0000000000007918 */ /* 0x001fe20000000000 */
.L_x_1:
[----:B------:R-:W-:Y:S05]  /*0120*/  BSYNC B0 ;  /* 0x0000000000007941 */ /* 0x000fea0003800000 */
.L_x_0:
[----:B------:R-:W0:Y:S02]  /*0130*/  SHFL.IDX PT, R3, R0, RZ, 0x1f ;  /* 0x00001fff00037589 */ /* 0x000e2400000e0000 */
[----:B0-----:R-:W-:-:S13]  /*0140*/  ISETP.NE.AND P0, PT, R3, RZ, PT ;  /* 0x000000ff0300720c */ /* 0x001fda0003f05270 */
[----:B------:R-:W-:Y:S05]  /*0150*/  @P0 BRA `(.L_x_2) ;  /* 0x0000000000500947 */ /* 0x000fea0003800000 */
[----:B------:R-:W0:Y:S01]  /*0160*/  S2UR UR8, SR_CgaCtaId ;  /* 0x00000000000879c3 */ /* 0x000e220000008800 */
[----:B------:R-:W-:Y:S01]  /*0170*/  UMOV UR4, 0x400 ;  /* 0x0000040000047882 */ /* 0x000fe20000000000 */
[----:B------:R-:W-:Y:S01]  /*0180*/  UMOV UR5, 0x1 ;  /* 0x0000000100057882 */ /* 0x000fe20000000000 */
[----:B------:R-:W-:Y:S01]  /*0190*/  UMOV UR6, 0x4 ;  /* 0x0000000400067882 */ /* 0x000fe20000000000 */
[----:B------:R-:W-:Y:S01]  /*01a0*/  ELECT P0, URZ, PT ;  /* 0x00000000003f782f */ /* 0x000fe20003800000 */
[----:B------:R-:W-:-:S04]  /*01b0*/  UIADD3 UR6, -UR6, 0x100000, URZ ;  /* 0x0010000006067890 */ /* 0x000fc8000fffe13f */
[----:B------:R-:W-:Y:S02]  /*01c0*/  USHF.L.U32 UR7, UR6, 0xb, URZ ;  /* 0x0000000b06077899 */ /* 0x000fe4000800063f */
[----:B------:R-:W-:Y:S02]  /*01d0*/  USHF.L.U32 UR6, UR6, 0x1, URZ ;  /* 0x0000000106067899 */ /* 0x000fe4000800063f */
[----:B0-----:R-:W-:Y:S02]  /*01e0*/  ULEA UR8, UR8, UR4, 0x18 ;  /* 0x0000000408087291 */ /* 0x001fe4000f8ec03f */
[----:B------:R-:W-:-:S04]  /*01f0*/  UIADD3 UR4, -UR5, 0x100000, URZ ;  /* 0x0010000005047890 */ /* 0x000fc8000fffe13f */
[----:B------:R-:W-:Y:S02]  /*0200*/  USHF.L.U32 UR5, UR4, 0xb, URZ ;  /* 0x0000000b04057899 */ /* 0x000fe4000800063f */
[----:B------:R-:W-:Y:S01]  /*0210*/  USHF.L.U32 UR4, UR4, 0x1, URZ ;  /* 0x0000000104047899 */ /* 0x000fe2000800063f */
[----:B------:R-:W0:Y:S11]  /*0220*/  FENCE.VIEW.ASYNC.S ;  /* 0x00000000000073c6 */ /* 0x000e360000000000 */
[----:B0-----:R0:W1:Y:S01]  /*0230*/  SYNCS.EXCH.64 URZ, [UR8], UR4 ;  /* 0x00000004083f75b2 */ /* 0x0010620008000100 */
[----:B------:R0:W2:Y:S01]  /*0240*/  SYNCS.EXCH.64 URZ, [UR8+0x18], UR6 ;  /* 0x00001806083f75b2 */ /* 0x0000a20008000100 */
[----:B------:R0:W3:Y:S01]  /*0250*/  SYNCS.EXCH.64 URZ, [UR8+0x8], UR4 ;  /* 0x00000804083f75b2 */ /* 0x0000e20008000100 */
[----:B------:R0:W4:Y:S01]  /*0260*/  SYNCS.EXCH.64 URZ, [UR8+0x20], UR6 ;  /* 0x00002006083f75b2 */ /* 0x0001220008000100 */
[----:B------:R0:W0:Y:S01]  /*0270*/  SYNCS.EXCH.64 URZ, [UR8+0x10], UR4 ;  /* 0x00001004083f75b2 */ /* 0x0000220008000100 */
[----:B------:R0:W0:Y:S01]  /*0280*/  SYNCS.EXCH.64 URZ, [UR8+0x28], UR6 ;  /* 0x00002806083f75b2 */ /* 0x0000220008000100 */
[----:B------:R-:W-:Y:S01]  /*0290*/  NOP ;  /* 0x0000000000007918 */ /* 0x000fe20000000000 */
.L_x_2:
[----:B------:R-:W-:Y:S01]  /*02a0*/  SHF.R.S32.HI R7, RZ, 0x1f, R18 ;  /* 0x0000001fff077819 */ /* 0x000fe20000011412 */
[----:B------:R-:W5:Y:S01]  /*02b0*/  SHFL.IDX PT, R0, R0, RZ, 0x1f ;  /* 0x00001fff00007589 */ /* 0x000f6200000e0000 */
[----:B0-----:R-:W0:Y:S01]  /*02c0*/  S2UR UR8, SR_CTAID.X ;  /* 0x00000000000879c3 */ /* 0x001e220000002500 */
[----:B------:R-:W-:Y:S02]  /*02d0*/  ELECT P0, URZ, PT ;  /* 0x00000000003f782f */ /* 0x000fe40003800000 */
[----:B------:R-:W-:Y:S01]  /*02e0*/  LEA.HI R7, R7, R18, RZ, 0x7 ;  /* 0x0000001207077211 */ /* 0x000fe200078f38ff */
[----:B------:R-:W1:Y:S01]  /*02f0*/  S2R R4, SR_CTAID.Y ;  /* 0x0000000000047919 */ /* 0x000e620000002600 */
[----:B------:R-:W-:Y:S01]  /*0300*/  SHF.R.S32.HI R8, RZ, 0x1f, R3 ;  /* 0x0000001fff087819 */ /* 0x000fe20000011403 */
[----:B------:R-:W-:Y:S01]  /*0310*/  ULDC UR4, c[0x0][0x150] ;  /* 0x0000540000047ab9 */ /* 0x000fe20000000800 */
[----:B------:R-:W-:Y:S01]  /*0320*/  LOP3.LUT R7, R7, 0xffffff80, RZ, 0xc0, !PT ;  /* 0xffffff8007077812 */ /* 0x000fe200078ec0ff */
[----:B------:R-:W-:Y:S01]  /*0330*/  NOP ;  /* 0x0000000000007918 */ /* 0x000fe20000000000 */
[----:B------:R-:W-:Y:S01]  /*0340*/  LEA.HI R8, R8, R3, RZ, 0x2 ;  /* 0x0000000308087211 */ /* 0x000fe200078f10ff */
[----:B------:R-:W2:Y:S01]  /*0350*/  LDC R10, c[0x0][0x144] ;  /* 0x00005100ff0a7b82 */ /* 0x000ea20000000800 */
[----:B------:R-:W-:Y:S01]  /*0360*/  NOP ;  /* 0x0000000000007918 */ /* 0x000fe20000000000 */
[----:B------:R-:W-:Y:S01]  /*0370*/  IMAD.IADD R6, R18, 0x1, -R7 ;  /* 0x0000000112067824 */ /* 0x000fe200078e0a07 */
[----:B------:R-:W-:Y:S01]  /*0380*/  LOP3.LUT R8, R8, 0x3ffffffc, RZ, 0xc0, !PT ;  /* 0x3ffffffc08087812 */ /* 0x000fe200078ec0ff */
[----:B------:R-:W-:Y:S01]  /*0390*/  IMAD.MOV.U32 R23, RZ, RZ, 0x1 ;  /* 0x00000001ff177424 */ /* 0x000fe200078e00ff */
[----:B------:R-:W-:-:S02]  /*03a0*/  ISETP.NE.AND P3, PT, R5, RZ, PT ;  /* 0x000000ff0500720c */ /* 0x000fc40003f65270 */
[----:B------:R-:W-:Y:S01]  /*03b0*/  SHF.R.S32.HI R7, RZ, 0x1f, R6 ;  /* 0x0000001fff077819 */ /* 0x000fe20000011406 */
[----:B------:R-:W-:Y:S01]  /*03c0*/  IMAD.IADD R8, R3, 0x1, -R8 ;  /* 0x0000000103087824 */ /* 0x000fe200078e0a08 */
[----:B------:R-:W3:Y:S02]  /*03d0*/  LDC R13, c[0x0][0x140] ;  /* 0x00005000ff0d7b82 */ /* 0x000ee40000000800 */
[----:B------:R-:W-:Y:S02]  /*03e0*/  LEA.HI R7, R7, R6, RZ, 0x3 ;  /* 0x0000000607077211 */ /* 0x000fe400078f18ff */
[----:B-----5:R-:W-:Y:S02]  /*03f0*/  ISETP.NE.OR P0, PT, R0, RZ, !P0 ;  /* 0x000000ff0000720c */ /* 0x020fe40004705670 */
[--C-:B------:R-:W-:Y:S02]  /*0400*/  SHF.R.S32.HI R0, RZ, 0x3, R7.reuse ;  /* 0x00000003ff007819 */ /* 0x100fe40000011407 */
[----:B------:R-:W-:-:S02]  /*0410*/  SHF.R.S32.HI R7, RZ, 0x1f, R7 ;  /* 0x0000001fff077819 */ /* 0x000fc40000011407 */
[----:B0-----:R-:W-:Y:S02]  /*0420*/  I2FP.F32.U32 R9, UR8 ;  /* 0x0000000800097c45 */ /* 0x001fe40008201000 */
[----:B------:R-:W-:-:S03]  /*0430*/  LEA.HI R7, R7, R0, RZ, 0x2 ;  /* 0x0000000007077211 */ /* 0x000fc600078f10ff */
[----:B------:R-:W-:Y:S01]  /*0440*/  FMUL R9, R9, UR4 ;  /* 0x0000000409097c20 */ /* 0x000fe20008400000 */
[----:B------:R-:W-:Y:S01]  /*0450*/  LOP3.LUT R7, R7, 0xfffffffc, RZ, 0xc0, !PT ;  /* 0xfffffffc07077812 */ /* 0x000fe200078ec0ff */
[----:B------:R-:W-:Y:S01]  /*0460*/  VOTEU.ALL UP0, P0 ;  /* 0x00000000003f7886 */ /* 0x000fe20000000000 */
[----:B-1----:R-:W-:Y:S01]  /*0470*/  I2FP.F32.U32 R3, R4 ;  /* 0x0000000400037245 */ /* 0x002fe20000201000 */
[----:B------:R-:W-:Y:S01]  /*0480*/  ULDC UR4, c[0x0][0x154] ;  /* 0x0000550000047ab9 */ /* 0x000fe20000000800 */
[----:B------:R-:W-:Y:S01]  /*0490*/  VOTEU.ALL UP1, P0 ;  /* 0x00000000003f7886 */ /* 0x000fe20000020000 */
[----:B------:R-:W0:Y:S01]  /*04a0*/  F2I.U32.TRUNC.NTZ R9, R9 ;  /* 0x0000000900097305 */ /* 0x000e22000020f000 */
[----:B------:R-:W-:Y:S01]  /*04b0*/  IMAD.IADD R7, R0, 0x1, -R7 ;  /* 0x0000000100077824 */ /* 0x000fe200078e0a07 */
[----:B------:R-:W1:Y:S01]  /*04c0*/  @!UP0 S2UR UR7, SR_CgaCtaId ;  /* 0x00000000000789c3 */ /* 0x000e620000008800 */
[----:B------:R-:W-:Y:S01]  /*04d0*/  FMUL R12, R3, UR4 ;  /* 0x00000004030c7c20 */ /* 0x000fe20008400000 */
[----:B------:R-:W-:Y:S01]  /*04e0*/  UMOV UR4, 0x20 ;  /* 0x0000002000047882 */ /* 0x000fe20000000000 */
[----:B------:R-:W-:Y:S01]  /*04f0*/  IMAD R8, R8, 0x4, R7 ;  /* 0x0000000408087824 */ /* 0x000fe200078e0207 */
[----:B------:R-:W-:Y:S01]  /*0500*/  @!UP0 UMOV UR6, 0x400 ;  /* 0x0000040000068882 */ /* 0x000fe20000000000 */
[----:B------:R-:W-:-:S04]  /*0510*/  @!UP0 UIADD3 UR4, -UR4, 0x100000, URZ ;  /* 0x0010000004048890 */ /* 0x000fc8000fffe13f */
[----:B------:R-:W-:Y:S02]  /*0520*/  @!UP0 USHF.L.U32 UR5, UR4, 0xb, URZ ;  /* 0x0000000b04058899 */ /* 0x000fe4000800063f */
[----:B------:R-:W-:Y:S01]  /*0530*/  @!UP0 USHF.L.U32 UR4, UR4, 0x1, URZ ;  /* 0x0000000104048899 */ /* 0x000fe2000800063f */
[----:B---3--:R-:W-:Y:S01]  /*0540*/  ISETP.EQ.U32.AND P2, PT, R13, 0x1, PT ;  /* 0x000000010d00780c */ /* 0x008fe20003f42070 */
[----:B------:R-:W3:Y:S01]  /*0550*/  F2I.U32.TRUNC.NTZ R12, R12 ;  /* 0x0000000c000c7305 */ /* 0x000ee2000020f000 */
[----:B------:R-:W-:Y:S01]  /*0560*/  LEA.HI R0, R8, R8, RZ, 0x1 ;  /* 0x0000000808007211 */ /* 0x000fe200078f08ff */
[----:B------:R-:W5:Y:S03]  /*0570*/  LDC R7, c[0x0][0x148] ;  /* 0x00005200ff077b82 */ /* 0x000f660000000800 */
[----:B------:R-:W-:Y:S01]  /*0580*/  LOP3.LUT R11, R0, 0xfffffffe, RZ, 0xc0, !PT ;  /* 0xfffffffe000b7812 */ /* 0x000fe200078ec0ff */
[----:B0-----:R-:W-:Y:S01]  /*0590*/  IMAD.MOV R15, RZ, RZ, -R9 ;  /* 0x000000ffff0f7224 */ /* 0x001fe200078e0a09 */
[----:B------:R-:W-:-:S03]  /*05a0*/  SHF.R.S32.HI R9, RZ, 0x1f, R2 ;  /* 0x0000001fff097819 */ /* 0x000fc60000011402 */
[----:B--2---:R-:W-:Y:S01]  /*05b0*/  IMAD R3, R10, R15, UR8 ;  /* 0x000000080a037e24 */ /* 0x004fe2000f8e020f */
[----:B------:R-:W-:Y:S01]  /*05c0*/  LEA.HI R9, R9, R2, RZ, 0x2 ;  /* 0x0000000209097211 */ /* 0x000fe200078f10ff */
[C---:B------:R-:W-:Y:S02]  /*05d0*/  IMAD.IADD R0, R8.reuse, 0x1, -R11 ;  /* 0x0000000108007824 */ /* 0x040fe400078e0a0b */
[----:B------:R-:W-:Y:S01]  /*05e0*/  IMAD.SHL.U32 R11, R8, 0x4, RZ ;  /* 0x00000004080b7824 */ /* 0x000fe200078e00ff */
[----:B------:R-:W-:Y:S01]  /*05f0*/  LOP3.LUT R9, R9, 0xfffffffc, RZ, 0xc0, !PT ;  /* 0xfffffffc09097812 */ /* 0x000fe200078ec0ff */
[----:B---3--:R-:W-:Y:S01]  /*0600*/  IMAD.MOV R24, RZ, RZ, -R12 ;  /* 0x000000ffff187224 */ /* 0x008fe200078e0a0c */
[----:B------:R-:W-:Y:S01]  /*0610*/  ISETP.NE.AND P4, PT, R0, R3, PT ;  /* 0x000000030000720c */ /* 0x000fe20003f85270 */
[----:B-1----:R-:W-:Y:S01]  /*0620*/  @!UP0 ULEA UR6, UR7, UR6, 0x18 ;  /* 0x0000000607068291 */ /* 0x002fe2000f8ec03f */
[----:B------:R-:W-:Y:S01]  /*0630*/  LOP3.LUT R22, R8, 0xc, R11, 0x78, !PT ;  /* 0x0000000c08167812 */ /* 0x000fe200078e780b */
[----:B------:R-:W-:Y:S01]  /*0640*/  IMAD.IADD R0, R2, 0x1, -R9 ;  /* 0x0000000102007824 */ /* 0x000fe200078e0a09 */
[----:B------:R-:W-:Y:S01]  /*0650*/  VOTEU.ALL UP0, P0 ;  /* 0x00000000003f7886 */ /* 0x000fe20000000000 */
[----:B------:R-:W-:Y:S01]  /*0660*/  LOP3.LUT P0, RZ, R6, 0x7, RZ, 0xc0, !PT ;  /* 0x0000000706ff7812 */ /* 0x000fe2000780c0ff */
[----:B------:R-:W-:-:S02]  /*0670*/  VIADD R6, R5, 0xffffffff ;  /* 0xffffffff05067836 */ /* 0x000fc40000000000 */
[----:B------:R-:W-:Y:S01]  /*0680*/  ISETP.NE.AND P1, PT, R0, 0x3, PT ;  /* 0x000000030000780c */ /* 0x000fe20003f25270 */
[----:B-----5:R-:W-:Y:S01]  /*0690*/  IMAD R9, R7, R24, R4 ;  /* 0x0000001807097224 */ /* 0x020fe200078e0204 */
[----:B------:R-:W-:Y:S02]  /*06a0*/  ISETP.LT.U32.AND P0, PT, R22, 0x2, !P0 ;  /* 0x000000021600780c */ /* 0x000fe40004701070 */
[----:B------:R-:W-:Y:S01]  /*06b0*/  ISETP.EQ.OR P1, PT, R0, RZ, !P1 ;  /* 0x000000ff0000720c */ /* 0x000fe20004f22670 */
[----:B------:R-:W0:Y:S02]  /*06c0*/  FENCE.VIEW.ASYNC.S ;  /* 0x00000000000073c6 */ /* 0x000e240000000000 */
[----:B0-----:R0:W1:Y:S01]  /*06d0*/  @!UP0 SYNCS.EXCH.64 URZ, [UR6+0x40], UR4 ;  /* 0x00004004063f85b2 */ /* 0x0010620008000100 */
[----:B------:R-:W-:Y:S02]  /*06e0*/  @P4 LEA.HI R2, R22, R22, RZ, 0x1 ;  /* 0x0000001616024211 */ /* 0x000fe400078f08ff */
[----:B------:R-:W-:-:S02]  /*06f0*/  ISETP.EQ.AND P1, PT, R5, RZ, P1 ;  /* 0x000000ff0500720c */ /* 0x000fc40000f22270 */
[----:B------:R-:W-:Y:S02]  /*0700*/  @P4 SHF.R.S32.HI R2, RZ, 0x1, R2 ;  /* 0x00000001ff024819 */ /* 0x000fe40000011402 */
[----:B------:R-:W-:Y:S02]  /*0710*/  ISETP.GE.U32.AND P6, PT, R6, 0x2, PT ;  /* 0x000000020600780c */ /* 0x000fe40003fc6070 */
[----:B------:R-:W-:Y:S02]  /*0720*/  @P4 ISETP.NE.AND P5, PT, R2, R9, PT ;  /* 0x000000090200420c */ /* 0x000fe40003fa5270 */
[----:B------:R-:W-:Y:S02]  /*0730*/  SEL R2, RZ, 0x1, !P0 ;  /* 0x00000001ff027807 */ /* 0x000fe40004000000 */
[----:B------:R-:W-:Y:S02]  /*0740*/  @P4 SEL R23, RZ, 0x1, P5 ;  /* 0x00000001ff174807 */ /* 0x000fe40002800000 */
[----:B------:R-:W-:Y:S01]  /*0750*/  SEL R19, RZ, 0x1, !P1 ;  /* 0x00000001ff137807 */ /* 0x000fe20004800000 */
[----:B------:R0:W2:Y:S01]  /*0760*/  @!UP1 SYNCS.EXCH.64 URZ, [UR6+0x48], UR4 ;  /* 0x00004804063f95b2 */ /* 0x0000a20008000100 */
[----:B------:R-:W-:Y:S01]  /*0770*/  LOP3.LUT R23, R23, R2, RZ, 0xc0, !PT ;  /* 0x0000000217177212 */ /* 0x000fe200078ec0ff */
[----:B------:R-:W-:Y:S01]  /*0780*/  NOP ;  /* 0x0000000000007918 */ /* 0x000fe20000000000 */
[----:B------:R-:W-:Y:S01]  /*0790*/  SEL R19, R19, 0x2, P6 ;  /* 0x0000000213137807 */ /* 0x000fe20003000000 */
[----:B------:R-:W-:Y:S06]  /*07a0*/  @!P2 BRA `(.L_x_3) ;  /* 0x000000000008a947 */ /* 0x000fec0003800000 */
[----:B-12-4-:R-:W-:Y:S01]  /*07b0*/  UCGABAR_ARV ;  /* 0x00000000000079c7 */ /* 0x016fe20008000000 */
[----:B------:R-:W-:Y:S05]  /*07c0*/  BRA `(.L_x_4) ;  /* 0x0000000000047947 */ /* 0x000fea0003800000 */
.L_x_3:
[----:B-12-4-:R-:W-:Y:S01]  /*07d0*/  NOP ;  /* 0x0000000000007918 */ /* 0x016fe20000000000 */
.L_x_4:
[----:B------:R-:W1:Y:S01]  /*07e0*/  LDC R2, c[0x0][0x65c] ;  /* 0x00019700ff027b82 */ /* 0x000e620000000800 */
[----:B------:R-:W-:Y:S01]  /*07f0*/  LOP3.LUT R5, R5, 0xfffff7ff, RZ, 0xc0, !PT ;  /* 0xfffff7ff05057812 */ /* 0x000fe200078ec0ff */
[----:B------:R-:W-:Y:S02]  /*0800*/  IMAD.U32 R8, RZ, RZ, UR8 ;  /* 0x00000008ff087e24 */ /* 0x000fe4000f8e00ff */
[----:B------:R-:W-:Y:S01]  /*0810*/  IMAD.MOV.U32 R9, RZ, RZ, RZ ;  /* 0x000000ffff097224 */ /* 0x000fe200078e00ff */
[----:B-1----:R-:W-:-:S13]  /*0820*/  ISETP.NE.AND P1, PT, R2, 0x1, PT ;  /* 0x000000010200780c */ /* 0x002fda0003f25270 */
[----:B------:R-:W1:Y:S01]  /*0830*/  @P1 LDC R17, c[0x0][0x10] ;  /* 0x00000400ff111b82 */ /* 0x000e620000000800 */
[----:B------:R-:W-:Y:S01]  /*0840*/  @P1 LOP3.LUT R5, R5, 0x800, RZ, 0xfc, !PT ;  /* 0x0000080005051812 */ /* 0x000fe200078efcff */
[----:B------:R-:W-:Y:S02]  /*0850*/  @P1 IMAD.MOV.U32 R5, RZ, RZ, RZ ;  /* 0x000000ffff051224 */ /* 0x000fe400078e00ff */
[----:B------:R-:W-:-:S04]  /*0860*/  @P1 IMAD.MOV.U32 R13, RZ, RZ, RZ ;  /* 0x000000ffff0d1224 */ /* 0x000fc800078e00ff */
[----:B------:R-:W2:Y:S01]  /*0870*/  @!P1 LDC R11, c[0x0][0xc] ;  /* 0x00000300ff0b9b82 */ /* 0x000ea20000000800 */
[----:B-1----:R-:W-:-:S04]  /*0880*/  @P1 IMAD.WIDE.U32 R16, R17, UR8, R4 ;  /* 0x0000000811101c25 */ /* 0x002fc8000f8e0004 */
[----:B------:R-:W-:Y:S02]  /*0890*/  @P1 IMAD.IADD R17, R17, 0x1, R13 ;  /* 0x0000000111111824 */ /* 0x000fe400078e020d */
[----:B--2---:R-:W-:-:S04]  /*08a0*/  @!P1 IMAD.WIDE.U32 R8, R4, R11, R8 ;  /* 0x0000000b04089225 */ /* 0x004fc800078e0008 */
[----:B------:R-:W-:Y:S02]  /*08b0*/  @!P1 IMAD.MOV.U32 R16, RZ, RZ, R8 ;  /* 0x000000ffff109224 */ /* 0x000fe400078e0008 */
[----:B------:R-:W-:Y:S01]  /*08c0*/  @!P1 IMAD.MOV.U32 R17, RZ, RZ, R9 ;  /* 0x000000ffff119224 */ /* 0x000fe200078e0009 */
[----:B------:R-:W-:Y:S06]  /*08d0*/  @!P2 BRA `(.L_x_5) ;  /* 0x00000000000ca947 */ /* 0x000fec0003800000 */
[----:B------:R-:W-:Y:S01]  /*08e0*/  UCGABAR_WAIT ;  /* 0x0000000000007dc7 */ /* 0x000fe20008000000 */
[----:B------:R-:W-:Y:S01]  /*08f0*/  CCTL.IVALL ;  /* 0x00000000ff00798f */ /* 0x000fe20002000000 */
[----:B------:R-:W-:Y:S05]  /*0900*/  BRA `(.L_x_6) ;  /* 0x0000000000047947 */ /* 0x000fea0003800000 */
.L_x_5:
[----:B------:R-:W-:Y:S06]  /*0910*/  BAR.SYNC.DEFER_BLOCKING 0x0 ;  /* 0x0000000000007b1d */ /* 0x000fec0000010000 */
.L_x_6:
[----:B------:R-:W-:Y:S05]  /*0920*/  @!P3 BRA `(.L_x_7) ;  /* 0x0000006c00b0b947 */ /* 0x000fea0003800000 */
[----:B------:R-:W-:-:S13]  /*0930*/  ISETP.GT.U32.AND P0, PT, R6, 0x1, PT ;  /* 0x000000010600780c */ /* 0x000fda0003f04070 */
[----:B0-----:R-:W-:Y:S05]  /*0940*/  @P0 EXIT ;  /* 0x000000000000094d */ /* 0x001fea0003800000 */
[----:B------:R-:W-:Y:S01]  /*0950*/  ULDC.64 UR4, c[0x0][0x650] ;  /* 0x0001940000047ab9 */ /* 0x000fe20000000a00 */
[----:B------:R-:W-:Y:S01]  /*0960*/  PRMT R0, RZ, 0x7610, R0 ;  /* 0x00007610ff007816 */ /* 0x000fe20000000000 */
[----:B------:R-:W-:Y:S01]  /*0970*/  IMAD.MOV.U32 R96, RZ, RZ, -0x1 ;  /* 0xffffffffff607424 */ /* 0x000fe200078e00ff */
[----:B------:R-:W-:Y:S01]  /*0980*/  ISETP.GE.U32.AND P0, PT, R16, UR4, PT ;  /* 0x0000000410007c0c */ /* 0x000fe2000bf06070 */
[----:B------:R-:W-:Y:S02]  /*0990*/  IMAD.MOV.U32 R92, RZ, RZ, -0x1 ;  /* 0xffffffffff5c7424 */ /* 0x000fe400078e00ff */
[----:B------:R-:W-:Y:S01]  /*09a0*/  IMAD.MOV.U32 R89, RZ, RZ, -0x1 ;  /* 0xffffffffff597424 */ /* 0x000fe200078e00ff */
[----:B------:R-:W-:-:S13]  /*09b0*/  ISETP.GE.U32.AND.EX P0, PT, R17, UR5, PT, P0 ;  /* 0x0000000511007c0c */ /* 0x000fda000bf06100 */
[----:B------:R-:W-:Y:S05]  /*09c0*/  @P0 BRA `(.L_x_8) ;  /* 0x0000000400280947 */ /* 0x000fea0003800000 */
[----:B------:R-:W0:Y:S01]  /*09d0*/  LDC.64 R20, c[0x0][0x628] ;  /* 0x00018a00ff147b82 */ /* 0x000e220000000a00 */
[----:B------:R-:W-:Y:S02]  /*09e0*/  IMAD.MOV.U32 R8, RZ, RZ, R16 ;  /* 0x000000ffff087224 */ /* 0x000fe400078e0010 */
[----:B------:R-:W-:-:S05]  /*09f0*/  IMAD.MOV.U32 R9, RZ, RZ, R17 ;  /* 0x000000ffff097224 */ /* 0x000fca00078e0011 */
[----:B------:R-:W1:Y:S08]  /*0a00*/  LDC R0, c[0x0][0x630] ;  /* 0x00018c00ff007b82 */ /* 0x000e700000000800 */
[----:B------:R-:W2:Y:S01]  /*0a10*/  LDC.64 R26, c[0x0][0x620] ;  /* 0x00018800ff1a7b82 */ /* 0x000ea20000000a00 */
[----:B0-----:R-:W-:-:S04]  /*0a20*/  ISETP.NE.U32.AND P0, PT, R20, RZ, PT ;  /* 0x000000ff1400720c */ /* 0x001fc80003f05070 */
[----:B------:R-:W-:-:S13]  /*0a30*/  ISETP.NE.AND.EX P0, PT, R21, RZ, PT, P0 ;  /* 0x000000ff1500720c */ /* 0x000fda0003f05300 */
[----:B-12---:R-:W-:Y:S05]  /*0a40*/  @!P0 BRA `(.L_x_9) ;  /* 0x0000000000288947 */ /* 0x006fea0003800000 */
[----:B------:R-:W0:Y:S02]  /*0a50*/  LDC R13, c[0x0][0x634] ;  /* 0x00018d00ff0d7b82 */ /* 0x000e240000000800 */
[----:B0-----:R-:W-:-:S05]  /*0a60*/  IADD3 R13, P0, R16, R13, RZ ;  /* 0x0000000d100d7210 */ /* 0x001fca0007f1e0ff */
[----:B------:R-:W-:-:S04]  /*0a70*/  IMAD.X R15, RZ, RZ, R17, P0 ;  /* 0x000000ffff0f7224 */ /* 0x000fc800000e0611 */
[----:B------:R-:W-:-:S04]  /*0a80*/  IMAD.WIDE.U32 R8, R15, R20, RZ ;  /* 0x000000140f087225 */ /* 0x000fc800078e00ff */
[----:B------:R-:W-:-:S04]  /*0a90*/  IMAD.WIDE.U32 R10, P0, R13, R21, R8 ;  /* 0x000000150d0a7225 */ /* 0x000fc80007800008 */
[----:B------:R-:W-:-:S04]  /*0aa0*/  IMAD.WIDE.U32 R8, R13, R20, RZ ;  /* 0x000000140d087225 */ /* 0x000fc800078e00ff */
[----:B------:R-:W-:Y:S01]  /*0ab0*/  IMAD.X R13, RZ, RZ, RZ, P0 ;  /* 0x000000ffff0d7224 */ /* 0x000fe200000e06ff */
[----:B------:R-:W-:Y:S01]  /*0ac0*/  IADD3 RZ, P0, R9, R10, RZ ;  /* 0x0000000a09ff7210 */ /* 0x000fe20007f1e0ff */
[----:B------:R-:W-:-:S04]  /*0ad0*/  IMAD.MOV.U32 R12, RZ, RZ, R11 ;  /* 0x000000ffff0c7224 */ /* 0x000fc800078e000b */
[----:B------:R-:W-:-:S08]  /*0ae0*/  IMAD.WIDE.U32.X R8, R15, R21, R12, P0 ;  /* 0x000000150f087225 */ /* 0x000fd000000e040c */
.L_x_9:
[----:B------:R-:W0:Y:S01]  /*0af0*/  LDC.64 R20, c[0x0][0x640] ;  /* 0x00019000ff147b82 */ /* 0x000e220000000a00 */
[--C-:B------:R-:W-:Y:S01]  /*0b00*/  SHF.R.U64 R89, R8, R0, R9.reuse ;  /* 0x0000000008597219 */ /* 0x100fe20000001209 */
[----:B------:R-:W-:Y:S01]  /*0b10*/  IMAD R28, R7, R24, R4 ;  /* 0x00000018071c7224 */ /* 0x000fe200078e0204 */
[----:B------:R-:W-:Y:S01]  /*0b20*/  SHF.R.U32.HI R0, RZ, R0, R9 ;  /* 0x00000000ff007219 */ /* 0x000fe20000011609 */
[----:B------:R-:W-:Y:S01]  /*0b30*/  IMAD.MOV.U32 R25, RZ, RZ, 0x1 ;  /* 0x00000001ff197424 */ /* 0x000fe200078e00ff */
[----:B------:R-:W-:-:S03]  /*0b40*/  IADD3 R5, P0, RZ, -R89, RZ ;  /* 0x80000059ff057210 */ /* 0x000fc60007f1e0ff */
[----:B------:R-:W1:Y:S02]  /*0b50*/  LDC R6, c[0x0][0x618] ;  /* 0x00018600ff067b82 */ /* 0x000e640000000800 */
[----:B------:R-:W-:-:S04]  /*0b60*/  IMAD.X R9, RZ, RZ, ~R0, P0 ;  /* 0x000000ffff097224 */ /* 0x000fc800000e0e00 */
[-C--:B------:R-:W-:Y:S02]  /*0b70*/  IMAD R0, R9, R26.reuse, RZ ;  /* 0x0000001a09007224 */ /* 0x080fe400078e02ff */
[----:B------:R-:W2:Y:S01]  /*0b80*/  LDC R11, c[0x0][0x608] ;  /* 0x00018200ff0b7b82 */ /* 0x000ea20000000800 */
[----:B------:R-:W-:-:S04]  /*0b90*/  IMAD.WIDE.U32 R8, R5, R26, R16 ;  /* 0x0000001a05087225 */ /* 0x000fc800078e0010 */
[----:B------:R-:W-:-:S03]  /*0ba0*/  IMAD R5, R5, R27, R0 ;  /* 0x0000001b05057224 */ /* 0x000fc600078e0200 */
[----:B------:R-:W3:Y:S01]  /*0bb0*/  LDC R12, c[0x0][0x658] ;  /* 0x00019600ff0c7b82 */ /* 0x000ee20000000800 */
[----:B0-----:R-:W-:Y:S01]  /*0bc0*/  ISETP.NE.U32.AND P0, PT, R20, RZ, PT ;  /* 0x000000ff1400720c */ /* 0x001fe20003f05070 */
[----:B------:R-:W-:Y:S02]  /*0bd0*/  IMAD.IADD R5, R9, 0x1, R5 ;  /* 0x0000000109057824 */ /* 0x000fe400078e0205 */
[----:B------:R-:W-:Y:S01]  /*0be0*/  IMAD.MOV.U32 R9, RZ, RZ, -0x1 ;  /* 0xffffffffff097424 */ /* 0x000fe200078e00ff */
[----:B------:R-:W-:-:S03]  /*0bf0*/  ISETP.NE.AND.EX P0, PT, R21, RZ, PT, P0 ;  /* 0x000000ff1500720c */ /* 0x000fc60003f05300 */
[----:B------:R-:W0:Y:S01]  /*0c00*/  LDC R15, c[0x0][0x600] ;  /* 0x00018000ff0f7b82 */ /* 0x000e220000000800 */
[-CC-:B-1----:R-:W-:Y:S02]  /*0c10*/  SHF.R.U64 R13, R8, R6.reuse, R5.reuse ;  /* 0x00000006080d7219 */ /* 0x182fe40000001205 */
[----:B------:R-:W-:-:S05]  /*0c20*/  SHF.R.U32.HI R0, RZ, R6, R5 ;  /* 0x00000006ff007219 */ /* 0x000fca0000011605 */
[----:B------:R-:W1:Y:S01]  /*0c30*/  LDC R14, c[0x0][0x648] ;  /* 0x00019200ff0e7b82 */ /* 0x000e620000000800 */
[-CC-:B--2---:R-:W-:Y:S02]  /*0c40*/  SHF.R.U64 R29, R13, R11.reuse, R0.reuse ;  /* 0x0000000b0d1d7219 */ /* 0x184fe40000001200 */
[----:B------:R-:W-:-:S05]  /*0c50*/  SHF.R.U32.HI R5, RZ, R11, R0 ;  /* 0x0000000bff057219 */ /* 0x000fca0000011600 */
[----:B------:R-:W2:Y:S01]  /*0c60*/  LDC R26, c[0x0][0x638] ;  /* 0x00018e00ff1a7b82 */ /* 0x000ea20000000800 */
[-CC-:B---3--:R-:W-:Y:S02]  /*0c70*/  SHF.R.U64 R24, R29, R12.reuse, R5.reuse ;  /* 0x0000000c1d187219 */ /* 0x188fe40000001205 */
[-C--:B------:R-:W-:Y:S02]  /*0c80*/  SHF.L.U32 R0, R9, R12.reuse, RZ ;  /* 0x0000000c09007219 */ /* 0x080fe400000006ff */
[----:B------:R-:W-:Y:S01]  /*0c90*/  SHF.R.U32.HI R5, RZ, R12, R5 ;  /* 0x0000000cff057219 */ /* 0x000fe20000011605 */
[----:B------:R-:W-:Y:S01]  /*0ca0*/  IMAD.MOV.U32 R4, RZ, RZ, R24 ;  /* 0x000000ffff047224 */ /* 0x000fe200078e0018 */
[----:B------:R-:W-:Y:S01]  /*0cb0*/  LOP3.LUT R10, RZ, R0, RZ, 0x33, !PT ;  /* 0x00000000ff0a7212 */ /* 0x000fe200078e33ff */
[----:B------:R-:W3:Y:S01]  /*0cc0*/  LDC R27, c[0x0][0x610] ;  /* 0x00018400ff1b7b82 */ /* 0x000ee20000000800 */
[----:B------:R-:W-:Y:S05]  /*0cd0*/  @!P0 BRA `(.L_x_10) ;  /* 0x0000000000288947 */ /* 0x000fea0003800000 */
[----:B------:R-:W4:Y:S02]  /*0ce0*/  LDC R9, c[0x0][0x64c] ;  /* 0x00019300ff097b82 */ /* 0x000f240000000800 */
[----:B----4-:R-:W-:-:S05]  /*0cf0*/  IADD3 R9, P0, R24, R9, RZ ;  /* 0x0000000918097210 */ /* 0x010fca0007f1e0ff */
        /* <DEDUP_REMOVED lines=8> */
.L_x_10:
[----:B-1----:R-:W-:Y:S01]  /*0d80*/  SHF.R.U64 R4, R4, R14, R5 ;  /* 0x0000000e04047219 */ /* 0x002fe20000001205 */
[----:B0-----:R-:W-:Y:S01]  /*0d90*/  VIADD R6, R15, 0xffffffff ;  /* 0xffffffff0f067836 */ /* 0x001fe20000000000 */
[----:B------:R-:W-:Y:S02]  /*0da0*/  SHF.L.U32 R0, R25, R12, RZ ;  /* 0x0000000c19007219 */ /* 0x000fe400000006ff */
[----:B------:R-:W-:Y:S01]  /*0db0*/  LOP3.LUT R5, R29, R10, RZ, 0xc0, !PT ;  /* 0x0000000a1d057212 */ /* 0x000fe200078ec0ff */
[----:B------:R-:W-:Y:S01]  /*0dc0*/  IMAD.MOV R7, RZ, RZ, -R4 ;  /* 0x000000ffff077224 */ /* 0x000fe200078e0a04 */
[----:B------:R-:W-:Y:S02]  /*0dd0*/  SEL R3, R3, R28, !P1 ;  /* 0x0000001c03037207 */ /* 0x000fe40004800000 */
[----:B------:R-:W-:Y:S01]  /*0de0*/  LOP3.LUT R6, R13, R6, RZ, 0xc0, !PT ;  /* 0x000000060d067212 */ /* 0x000fe200078ec0ff */
[----:B------:R-:W-:Y:S02]  /*0df0*/  IMAD R4, R0, R4, R5 ;  /* 0x0000000400047224 */ /* 0x000fe400078e0205 */
[----:B--2---:R-:W-:-:S02]  /*0e00*/  IMAD R0, R7, R26, R24 ;  /* 0x0000001a07007224 */ /* 0x004fc400078e0218 */
[----:B---3--:R-:W-:Y:S02]  /*0e10*/  IMAD R3, R4, R27, R3 ;  /* 0x0000001b04037224 */ /* 0x008fe400078e0203 */
[----:B------:R-:W-:Y:S02]  /*0e20*/  IMAD R96, R0, R15, R6 ;  /* 0x0000000f00607224 */ /* 0x000fe400078e0206 */
[----:B------:R-:W-:-:S03]  /*0e30*/  IMAD.MOV.U32 R4, RZ, RZ, 0x1 ;  /* 0x00000001ff047424 */ /* 0x000fc600078e00ff */
[----:B------:R-:W-:Y:S02]  /*0e40*/  SEL R92, R96, R3, !P1 ;  /* 0x00000003605c7207 */ /* 0x000fe40004800000 */
[----:B------:R-:W-:Y:S02]  /*0e50*/  PRMT R0, R4, 0x7610, R0 ;  /* 0x0000761004007816 */ /* 0x000fe40000000000 */
[----:B------:R-:W-:-:S07]  /*0e60*/  SEL R96, R3, R96, !P1 ;  /* 0x0000006003607207 */ /* 0x000fce0004800000 */
.L_x_8:
[----:B------:R-:W-:-:S08]  /*0e70*/  NOP ;  /* 0x0000000000007918 */ /* 0x000fd00000000000 */
[----:B------:R-:W0:Y:S02]  /*0e80*/  USETMAXREG.TRY_ALLOC.CTAPOOL UP0, 0xe8 ;  /* 0x000000e8000079c8 */ /* 0x000e240008000600 */
[----:B0-----:R-:W-:-:S13]  /*0e90*/  PLOP3.LUT P0, PT, PT, PT, UP0, 0x80, 0x0 ;  /* 0x000000000000781c */ /* 0x001fda0003f0f008 */
[----:B------:R-:W-:Y:S05]  /*0ea0*/  @!P0 BRA `(.L_x_8) ;  /* 0xfffffffc00f08947 */ /* 0x000fea000383ffff */
[----:B------:R-:W-:Y:S01]  /*0eb0*/  ULDC.64 UR4, c[0x0][0x598] ;  /* 0x0001660000047ab9 */ /* 0x000fe20000000a00 */
[----:B------:R-:W-:Y:S01]  /*0ec0*/  ULDC.64 UR36, c[0x0][0x208] ;  /* 0x0000820000247ab9 */ /* 0x000fe20000000a00 */
[----:B------:R-:W-:-:S04]  /*0ed0*/  ISETP.NE.U32.AND P0, PT, RZ, UR4, PT ;  /* 0x00000004ff007c0c */ /* 0x000fc8000bf05070 */
[----:B------:R-:W-:-:S13]  /*0ee0*/  ISETP.NE.AND.EX P0, PT, RZ, UR5, PT, P0 ;  /* 0x00000005ff007c0c */ /* 0x000fda000bf05300 */
[----:B------:R-:W-:Y:S05]  /*0ef0*/  @!P0 BRA `(.L_x_11) ;  /* 0x00000000001c8947 */ /* 0x000fea0003800000 */
[----:B------:R-:W0:Y:S02]  /*0f00*/  LDC.64 R4, c[0x0][0x598] ;  /* 0x00016600ff047b82 */ /* 0x000e240000000a00 */
[----:B0-----:R-:W2:Y:S02]  /*0f10*/  LDG.E.64 R4, desc[UR36][R4.64] ;  /* 0x0000002404047981 */ /* 0x001ea4000c1e1b00 */
[----:B--2---:R-:W-:-:S04]  /*0f20*/  ISETP.NE.U32.AND P0, PT, R4, RZ, PT ;  /* 0x000000ff0400720c */ /* 0x004fc80003f05070 */
[----:B------:R-:W-:-:S13]  /*0f30*/  ISETP.NE.AND.EX P0, PT, R5, RZ, PT, P0 ;  /* 0x000000ff0500720c */ /* 0x000fda0003f05300 */
[----:B------:R-:W-:Y:S05]  /*0f40*/  @!P0 BRA `(.L_x_11) ;  /* 0x0000000000088947 */ /* 0x000fea0003800000 */
[----:B------:R0:W5:Y:S01]  /*0f50*/  LD.E R88, desc[UR36][R4.64] ;  /* 0x0000002404587980 */ /* 0x000162000c101900 */
[----:B------:R-:W-:Y:S05]  /*0f60*/  BRA `(.L_x_12) ;  /* 0x0000000000247947 */ /* 0x000fea0003800000 */
.L_x_11:
[----:B------:R-:W-:Y:S02]  /*0f70*/  ULDC.64 UR4, c[0x0][0x588] ;  /* 0x0001620000047ab9 */ /* 0x000fe40000000a00 */
[----:B------:R-:W-:-:S04]  /*0f80*/  ISETP.NE.U32.AND P0, PT, RZ, UR4, PT ;  /* 0x00000004ff007c0c */ /* 0x000fc8000bf05070 */
[----:B------:R-:W-:-:S13]  /*0f90*/  ISETP.NE.AND.EX P0, PT, RZ, UR5, PT, P0 ;  /* 0x00000005ff007c0c */ /* 0x000fda000bf05300 */
[----:B------:R-:W-:Y:S05]  /*0fa0*/  @!P0 BRA `(.L_x_13) ;  /* 0x00000000000c8947 */ /* 0x000fea0003800000 */
[----:B------:R-:W0:Y:S02]  /*0fb0*/  LDC.64 R4, c[0x0][0x588] ;  /* 0x00016200ff047b82 */ /* 0x000e240000000a00 */
[----:B0-----:R1:W5:Y:S01]  /*0fc0*/  LDG.E R88, desc[UR36][R4.64] ;  /* 0x0000002404587981 */ /* 0x001362000c1e1900 */
[----:B------:R-:W-:Y:S05]  /*0fd0*/  BRA `(.L_x_12) ;  /* 0x0000000000087947 */ /* 0x000fea0003800000 */
.L_x_13:
[----:B------:R-:W-:Y:S02]  /*0fe0*/  ULDC UR4, c[0x0][0x580] ;  /* 0x0001600000047ab9 */ /* 0x000fe40000000800 */
[----:B------:R-:W-:-:S07]  /*0ff0*/  IMAD.U32 R88, RZ, RZ, UR4 ;  /* 0x00000004ff587e24 */ /* 0x000fce000f8e00ff */
.L_x_12:
[----:B------:R-:W-:Y:S02]  /*1000*/  ULDC.64 UR4, c[0x0][0x5a0] ;  /* 0x0001680000047ab9 */ /* 0x000fe40000000a00 */
[----:B------:R-:W-:-:S04]  /*1010*/  ISETP.NE.U32.AND P0, PT, RZ, UR4, PT ;  /* 0x00000004ff007c0c */ /* 0x000fc8000bf05070 */
[----:B------:R-:W-:-:S13]  /*1020*/  ISETP.NE.AND.EX P0, PT, RZ, UR5, PT, P0 ;  /* 0x00000005ff007c0c */ /* 0x000fda000bf05300 */
[----:B------:R-:W-:Y:S05]  /*1030*/  @!P0 BRA `(.L_x_14) ;  /* 0x00000000001c8947 */ /* 0x000fea0003800000 */
[----:B01----:R-:W0:Y:S02]  /*1040*/  LDC.64 R4, c[0x0][0x5a0] ;  /* 0x00016800ff047b82 */ /* 0x003e240000000a00 */
[----:B0-----:R-:W2:Y:S02]  /*1050*/  LDG.E.64 R4, desc[UR36][R4.64] ;  /* 0x0000002404047981 */ /* 0x001ea4000c1e1b00 */
[----:B--2---:R-:W-:-:S04]  /*1060*/  ISETP.NE.U32.AND P0, PT, R4, RZ, PT ;  /* 0x000000ff0400720c */ /* 0x004fc80003f05070 */
[----:B------:R-:W-:-:S13]  /*1070*/  ISETP.NE.AND.EX P0, PT, R5, RZ, PT, P0 ;  /* 0x000000ff0500720c */ /* 0x000fda0003f05300 */
[----:B------:R-:W-:Y:S05]  /*1080*/  @!P0 BRA `(.L_x_14) ;  /* 0x0000000000088947 */ /* 0x000fea0003800000 */
[----:B------:R0:W5:Y:S01]  /*1090*/  LD.E R90, desc[UR36][R4.64] ;  /* 0x00000024045a7980 */ /* 0x000162000c101900 */
[----:B------:R-:W-:Y:S05]  /*10a0*/  BRA `(.L_x_15) ;  /* 0x0000000000247947 */ /* 0x000fea0003800000 */
.L_x_14:
[----:B------:R-:W-:Y:S02]  /*10b0*/  ULDC.64 UR4, c[0x0][0x590] ;  /* 0x0001640000047ab9 */ /* 0x000fe40000000a00 */
[----:B------:R-:W-:-:S04]  /*10c0*/  ISETP.NE.U32.AND P0, PT, RZ, UR4, PT ;  /* 0x00000004ff007c0c */ /* 0x000fc8000bf05070 */
[----:B------:R-:W-:-:S13]  /*10d0*/  ISETP.NE.AND.EX P0, PT, RZ, UR5, PT, P0 ;  /* 0x00000005ff007c0c */ /* 0x000fda000bf05300 */
[----:B------:R-:W-:Y:S05]  /*10e0*/  @!P0 BRA `(.L_x_16) ;  /* 0x00000000000c8947 */ /* 0x000fea0003800000 */
[----:B------:R-:W2:Y:S02]  /*10f0*/  LDC.64 R90, c[0x0][0x590] ;  /* 0x00016400ff5a7b82 */ /* 0x000ea40000000a00 */
[----:B--2---:R2:W5:Y:S01]  /*1100*/  LDG.E R90, desc[UR36][R90.64] ;  /* 0x000000245a5a7981 */ /* 0x004562000c1e1900 */
[----:B------:R-:W-:Y:S05]  /*1110*/  BRA `(.L_x_15) ;  /* 0x0000000000087947 */ /* 0x000fea0003800000 */
.L_x_16:
[----:B------:R-:W-:Y:S02]  /*1120*/  ULDC UR4, c[0x0][0x584] ;  /* 0x0001610000047ab9 */ /* 0x000fe40000000800 */
[----:B------:R-:W-:-:S07]  /*1130*/  IMAD.U32 R90, RZ, RZ, UR4 ;  /* 0x00000004ff5a7e24 */ /* 0x000fce000f8e00ff */
.L_x_15:
[----:B------:R-:W-:-:S13]  /*1140*/  LOP3.LUT P0, RZ, R0, 0xff, RZ, 0xc0, !PT ;  /* 0x000000ff00ff7812 */ /* 0x000fda000780c0ff */
[----:B------:R-:W-:Y:S05]  /*1150*/  @!P0 EXIT ;  /* 0x000000000000894d */ /* 0x000fea0003800000 */
[----:B------:R-:W-:Y:S01]  /*1160*/  ULDC UR4, c[0x0][0x28c] ;  /* 0x0000a30000047ab9 */ /* 0x000fe20000000800 */
[----:B------:R-:W-:Y:S01]  /*1170*/  LOP3.LUT R106, R19, 0x1, RZ, 0xfc, !PT ;  /* 0x00000001136a7812 */ /* 0x000fe200078efcff */
[----:B------:R-:W-:Y:S01]  /*1180*/  UIADD3 UR4, UR4, 0x3f, URZ ;  /* 0x0000003f04047890 */ /* 0x000fe2000fffe03f */
[----:B------:R-:W-:Y:S01]  /*1190*/  UMOV UR38, URZ ;  /* 0x0000003f00267c82 */ /* 0x000fe20008000000 */
[----:B------:R-:W-:Y:S02]  /*11a0*/  UMOV UR39, URZ ;  /* 0x0000003f00277c82 */ /* 0x000fe40008000000 */
[----:B------:R-:W-:-:S04]  /*11b0*/  USHF.R.S32.HI UR5, URZ, 0x1f, UR4 ;  /* 0x0000001f3f057899 */ /* 0x000fc80008011404 */
[----:B------:R-:W-:-:S04]  /*11c0*/  ULEA.HI UR5, UR5, UR4, URZ, 0x6 ;  /* 0x0000000405057291 */ /* 0x000fc8000f8f303f */
[----:B------:R-:W-:-:S12]  /*11d0*/  USHF.R.S32.HI UR40, URZ, 0x6, UR5 ;  /* 0x000000063f287899 */ /* 0x000fd80008011405 */
.L_x_162:
[----:B------:R-:W-:Y:S01]  /*11e0*/  LOP3.LUT R0, R18, 0x80, RZ, 0xc0, !PT ;  /* 0x0000008012007812 */ /* 0x000fe200078ec0ff */
[----:B---3--:R-:W3:Y:S01]  /*11f0*/  S2UR UR7, SR_CgaCtaId ;  /* 0x00000000000779c3 */ /* 0x008ee20000008800 */
[----:B------:R-:W-:Y:S02]  /*1200*/  UMOV UR6, 0x400 ;  /* 0x0000040000067882 */ /* 0x000fe40000000000 */
[----:B------:R-:W-:-:S06]  /*1210*/  SHF.R.U32.HI R0, RZ, 0x7, R0 ;  /* 0x00000007ff007819 */ /* 0x000fcc0000011600 */
[----:B----4-:R-:W4:Y:S01]  /*1220*/  SHFL.IDX PT, R0, R0, RZ, 0x1f ;  /* 0x00001fff00007589 */ /* 0x010f2200000e0000 */
[----:B---3--:R-:W-:Y:S01]  /*1230*/  ULEA UR6, UR7, UR6, 0x18 ;  /* 0x0000000607067291 */ /* 0x008fe2000f8ec03f */
[----:B----4-:R-:W-:-:S13]  /*1240*/  R2UR UR4, R0 ;  /* 0x00000000000472ca */ /* 0x010fda00000e0000 */
[----:B------:R-:W-:-:S04]  /*1250*/  ULEA.HI UR5, UR4, UR4, URZ, 0x1 ;  /* 0x0000000404057291 */ /* 0x000fc8000f8f083f */
[----:B------:R-:W-:-:S04]  /*1260*/  ULOP3.LUT UR5, UR5, 0x7fffe, URZ, 0xc0, !UPT ;  /* 0x0007fffe05057892 */ /* 0x000fc8000f8ec03f */
[----:B------:R-:W-:-:S03]  /*1270*/  UIADD3 UR5, UR4, -UR5, URZ ;  /* 0x8000000504057290 */ /* 0x000fc6000fffe03f */
[----:B------:R-:W-:Y:S01]  /*1280*/  ULDC UR4, c[0x0][0x28c] ;  /* 0x0000a30000047ab9 */ /* 0x000fe20000000800 */
[----:B------:R-:W-:Y:S01]  /*1290*/  ULEA UR5, UR5, UR6, 0xd ;  /* 0x0000000605057291 */ /* 0x000fe2000f8e683f */
[----:B------:R-:W-:-:S03]  /*12a0*/  ISETP.LT.AND P0, PT, RZ, UR4, PT ;  /* 0x00000004ff007c0c */ /* 0x000fc6000bf01270 */
[----:B------:R-:W-:-:S04]  /*12b0*/  UIADD3 UR5, UR5, 0x100, URZ ;  /* 0x0000010005057890 */ /* 0x000fc8000fffe03f */
[----:B------:R-:W-:-:S04]  /*12c0*/  USHF.R.U32.HI UR5, URZ, 0x4, UR5 ;  /* 0x000000043f057899 */ /* 0x000fc80008011605 */
[----:B------:R-:W-:Y:S02]  /*12d0*/  ULOP3.LUT UR41, UR5, 0x3fff, URZ, 0xc0, !UPT ;  /* 0x00003fff05297892 */ /* 0x000fe4000f8ec03f */
[----:B01---5:R-:W-:Y:S10]  /*12e0*/  @P0 BRA `(.L_x_17) ;  /* 0x0000000000400947 */ /* 0x023ff40003800000 */
[----:B------:R-:W-:Y:S01]  /*12f0*/  MOV R0, 0x0 ;  /* 0x0000000000007802 */ /* 0x000fe20000000f00 */
[----:B------:R-:W-:Y:S01]  /*1300*/  ULDC.64 UR4, c[0x4][0x68] ;  /* 0x01001a0000047ab9 */ /* 0x000fe20000000a00 */
[----:B------:R-:W-:Y:S01]  /*1310*/  ULDC.64 UR6, c[0x4][0x8] ;  /* 0x0100020000067ab9 */ /* 0x000fe20000000a00 */
[----:B01----:R-:W-:Y:S01]  /*1320*/  IMAD.U32 R4, RZ, RZ, UR4 ;  /* 0x00000004ff047e24 */ /* 0x003fe2000f8e00ff */
[----:B------:R0:W1:Y:S01]  /*1330*/  LDC.64 R14, c[0x4][R0] ;  /* 0x01000000000e7b82 */ /* 0x0000620000000a00 */
[----:B------:R-:W-:Y:S01]  /*1340*/  IMAD.U32 R5, RZ, RZ, UR5 ;  /* 0x00000005ff057e24 */ /* 0x000fe2000f8e00ff */
[----:B------:R-:W-:Y:S01]  /*1350*/  ULDC.64 UR4, c[0x4][0x70] ;  /* 0x01001c0000047ab9 */ /* 0x000fe20000000a00 */
[----:B------:R-:W-:Y:S02]  /*1360*/  IMAD.U32 R10, RZ, RZ, UR6 ;  /* 0x00000006ff0a7e24 */ /* 0x000fe4000f8e00ff */
[----:B------:R-:W-:Y:S02]  /*1370*/  IMAD.U32 R6, RZ, RZ, UR4 ;  /* 0x00000004ff067e24 */ /* 0x000fe4000f8e00ff */
[----:B------:R-:W-:-:S02]  /*1380*/  IMAD.U32 R7, RZ, RZ, UR5 ;  /* 0x00000005ff077e24 */ /* 0x000fc4000f8e00ff */
[----:B------:R-:W-:Y:S02]  /*1390*/  IMAD.U32 R11, RZ, RZ, UR7 ;  /* 0x00000007ff0b7e24 */ /* 0x000fe4000f8e00ff */
[----:B------:R-:W-:Y:S02]  /*13a0*/  IMAD.MOV.U32 R8, RZ, RZ, 0x1e1 ;  /* 0x000001e1ff087424 */ /* 0x000fe400078e00ff */
[----:B------:R-:W-:Y:S02]  /*13b0*/  IMAD.MOV.U32 R12, RZ, RZ, 0x1 ;  /* 0x00000001ff0c7424 */ /* 0x000fe400078e00ff */
[----:B0-----:R-:W-:-:S07]  /*13c0*/  IMAD.MOV.U32 R13, RZ, RZ, RZ ;  /* 0x000000ffff0d7224 */ /* 0x001fce00078e00ff */
[----:B------:R-:W-:-:S07]  /*13d0*/  LEPC R20, `(.L_x_17) ;  /* 0x000000001014794e */ /* 0x000fce0000000000 */
[----:B-12--5:R-:W-:Y:S05]  /*13e0*/  CALL.ABS.NOINC R14 ;  /* 0x000000000e007343 */ /* 0x026fea0003c00000 */
.L_x_17:
[----:B------:R-:W-:-:S13]  /*13f0*/  ISETP.NE.AND P0, PT, R106, 0x3, PT ;  /* 0x000000036a00780c */ /* 0x000fda0003f05270 */
[----:B------:R-:W-:Y:S05]  /*1400*/  @!P0 BRA `(.L_x_18) ;  /* 0x0000000000048947 */ /* 0x000fea0003800000 */
[----:B------:R-:W-:Y:S01]  /*1410*/  BPT.TRAP 0x1 ;  /* 0x000000040000795c */ /* 0x000fe20000300000 */
.L_x_18:
[----:B------:R-:W3:Y:S01]  /*1420*/  S2UR UR5, SR_CgaCtaId ;  /* 0x00000000000579c3 */ /* 0x000ee20000008800 */
[----:B------:R-:W-:Y:S01]  /*1430*/  UMOV UR4, 0x400 ;  /* 0x0000040000047882 */ /* 0x000fe20000000000 */
[----:B------:R-:W-:Y:S02]  /*1440*/  IMAD.U32 R0, RZ, RZ, UR38 ;  /* 0x00000026ff007e24 */ /* 0x000fe4000f8e00ff */
[----:B------:R-:W-:-:S03]  /*1450*/  IMAD.U32 R3, RZ, RZ, UR39 ;  /* 0x00000027ff037e24 */ /* 0x000fc6000f8e00ff */
[----:B------:R-:W-:Y:S01]  /*1460*/  SHF.L.U32 R0, R0, 0x1f, RZ ;  /* 0x0000001f00007819 */ /* 0x000fe200000006ff */
[----:B---3--:R-:W-:-:S06]  /*1470*/  ULEA UR4, UR5, UR4, 0x18 ;  /* 0x0000000405047291 */ /* 0x008fcc000f8ec03f */
[----:B------:R-:W-:-:S04]  /*1480*/  IMAD.U32 R6, RZ, RZ, UR4 ;  /* 0x00000004ff067e24 */ /* 0x000fc8000f8e00ff */
[----:B------:R-:W-:-:S04]  /*1490*/  IMAD R3, R3, 0x8, R6 ;  /* 0x0000000803037824 */ /* 0x000fc800078e0206 */
[----:B------:R3:W4:Y:S01]  /*14a0*/  SYNCS.PHASECHK.TRANS64.TRYWAIT P1, [R3+URZ], R0 ;  /* 0x00000000030075a7 */ /* 0x000722000802017f */
[----:B------:R-:W-:Y:S05]  /*14b0*/  @!P0 BRA `(.L_x_19) ;  /* 0x0000000000048947 */ /* 0x000fea0003800000 */
[----:B------:R-:W-:Y:S01]  /*14c0*/  BPT.TRAP 0x1 ;  /* 0x000000040000795c */ /* 0x000fe20000300000 */
.L_x_19:
[----:B----4-:R-:W-:Y:S05]  /*14d0*/  @P1 BRA `(.L_x_20) ;  /* 0x0000000000081947 */ /* 0x010fea0003800000 */
[----:B------:R-:W4:Y:S02]  /*14e0*/  SYNCS.PHASECHK.TRANS64.TRYWAIT P1, [R3+URZ], R0 ;  /* 0x00000000030075a7 */ /* 0x000f24000802017f */
[----:B----4-:R-:W-:Y:S05]  /*14f0*/  @!P1 BRA `(.L_x_21) ;  /* 0x0000007800049947 */ /* 0x010fea0003800000 */
.L_x_20:
[----:B------:R-:W-:-:S04]  /*1500*/  UISETP.LT.AND UP0, UPT, UR40, 0x1, UPT ;  /* 0x000000012800788c */ /* 0x000fc8000bf01270 */
[----:B------:R-:W-:-:S06]  /*1510*/  USEL UR4, UR40, 0x1, UP0 ;  /* 0x0000000128047887 */ /* 0x000fcc0008000000 */
[----:B---34-:R-:W-:Y:S01]  /*1520*/  IMAD.U32 R0, RZ, RZ, UR4 ;  /* 0x00000004ff007e24 */ /* 0x018fe2000f8e00ff */
[----:B------:R-:W-:Y:S05]  /*1530*/  WARPSYNC.ALL ;  /* 0x0000000000007948 */ /* 0x000fea0003800000 */
[----:B------:R-:W-:-:S04]  /*1540*/  IADD3 R0, -R0, UR40, RZ ;  /* 0x0000002800007c10 */ /* 0x000fc8000fffe1ff */
[----:B------:R-:W-:Y:S02]  /*1550*/  ISETP.GE.AND P1, PT, R0, 0x1, PT ;  /* 0x000000010000780c */ /* 0x000fe40003f26270 */
[----:B------:R-:W-:Y:S01]  /*1560*/  R2UR UR4, R6 ;  /* 0x00000000060472ca */ /* 0x000fe200000e0000 */
[----:B------:R-:W-:Y:S01]  /*1570*/  WARPGROUP.ARRIVE ;  /* 0x00000000000079c5 */ /* 0x000fe20000000000 */
[----:B------:R-:W-:Y:S01]  /*1580*/  UMOV UR9, 0x40000040 ;  /* 0x4000004000097882 */ /* 0x000fe20000000000 */
[----:B------:R-:W-:-:S10]  /*1590*/  UMOV UR11, 0x40000040 ;  /* 0x40000040000b7882 */ /* 0x000fd40000000000 */
[----:B------:R-:W-:-:S04]  /*15a0*/  UIADD3 UR4, UR4, 0x18100, URZ ;  /* 0x0001810004047890 */ /* 0x000fc8000fffe03f */
[----:B------:R-:W-:-:S04]  /*15b0*/  USHF.R.U32.HI UR4, URZ, 0x4, UR4 ;  /* 0x000000043f047899 */ /* 0x000fc80008011604 */
[----:B------:R-:W-:Y:S02]  /*15c0*/  ULOP3.LUT UR5, UR4, 0x3fff, URZ, 0xc0, !UPT ;  /* 0x00003fff04057892 */ /* 0x000fe4000f8ec03f */
[----:B------:R-:W-:Y:S02]  /*15d0*/  ULOP3.LUT UR4, UR41, 0x10000, URZ, 0xfc, !UPT ;  /* 0x0001000029047892 */ /* 0x000fe4000f8efc3f */
[----:B------:R-:W-:Y:S02]  /*15e0*/  ULOP3.LUT UR5, UR5, 0x10000, URZ, 0xfc, !UPT ;  /* 0x0001000005057892 */ /* 0x000fe4000f8efc3f */
[----:B------:R-:W-:Y:S02]  /*15f0*/  ULEA UR7, UR39, UR4, 0xb ;  /* 0x0000000427077291 */ /* 0x000fe4000f8e583f */
[----:B------:R-:W-:Y:S02]  /*1600*/  ULEA UR6, UR39, UR5, 0x9 ;  /* 0x0000000527067291 */ /* 0x000fe4000f8e483f */
[----:B------:R-:W-:-:S03]  /*1610*/  UIADD3 UR12, UR7, 0x400, URZ ;  /* 0x00000400070c7890 */ /* 0x000fc6000fffe03f */
[----:B------:R-:W-:Y:S02]  /*1620*/  UMOV UR8, UR7 ;  /* 0x0000000700087c82 */ /* 0x000fe40008000000 */
[----:B------:R-:W-:Y:S02]  /*1630*/  UMOV UR10, UR6 ;  /* 0x00000006000a7c82 */ /* 0x000fe40008000000 */
[----:B------:R-:W-:Y:S01]  /*1640*/  HGMMA.64x64x16.F32.BF16 R56, gdesc[UR8], RZ, !UPT, gsb0 ;  /* 0x00e00000083879f0 */ /* 0x000fe2000c0018ff */
[----:B------:R-:W-:Y:S01]  /*1650*/  UMOV UR8, UR12 ;  /* 0x0000000c00087c82 */ /* 0x000fe20008000000 */
[----:B------:R-:W-:Y:S01]  /*1660*/  UMOV UR9, 0x40000040 ;  /* 0x4000004000097882 */ /* 0x000fe20000000000 */
[----:B------:R-:W-:Y:S01]  /*1670*/  UIADD3 UR12, UR7, 0x402, URZ ;  /* 0x00000402070c7890 */ /* 0x000fe2000fffe03f */
[----:B------:R-:W-:Y:S02]  /*1680*/  WARPGROUP.DEPBAR.LE gsb0, 0x0 ;  /* 0x00008000000079c5 */ /* 0x000fe40000010000 */
[----:B------:R-:W-:-:S06]  /*1690*/  WARPGROUP.ARRIVE ;  /* 0x00000000000079c5 */ /* 0x000fcc0000000000 */
[----:B------:R-:W-:Y:S01]  /*16a0*/  HGMMA.64x64x16.F32.BF16 R24, gdesc[UR8], RZ, !UPT, gsb0 ;  /* 0x00e00000081879f0 */ /* 0x000fe2000c0018ff */
[----:B------:R-:W-:Y:S02]  /*16b0*/  UIADD3 UR8, UR7, 0x2, URZ ;  /* 0x0000000207087890 */ /* 0x000fe4000fffe03f */
[----:B------:R-:W-:Y:S01]  /*16c0*/  UIADD3 UR10, UR6, 0x2, URZ ;  /* 0x00000002060a7890 */ /* 0x000fe2000fffe03f */
[----:B------:R-:W-:Y:S01]  /*16d0*/  UMOV UR9, 0x40000040 ;  /* 0x4000004000097882 */ /* 0x000fe20000000000 */
[----:B------:R-:W-:Y:S01]  /*16e0*/  UMOV UR11, 0x40000040 ;  /* 0x40000040000b7882 */ /* 0x000fe20000000000 */
[----:B------:R-:W-:Y:S02]  /*16f0*/  WARPGROUP.DEPBAR.LE gsb0, 0x0 ;  /* 0x00008000000079c5 */ /* 0x000fe40000010000 */
[----:B------:R-:W-:-:S06]  /*1700*/  WARPGROUP.ARRIVE ;  /* 0x00000000000079c5 */ /* 0x000fcc0000000000 */
[----:B------:R-:W-:Y:S01]  /*1710*/  HGMMA.64x64x16.F32.BF16 R56, gdesc[UR8], R56, gsb0 ;  /* 0x00e00000083879f0 */ /* 0x000fe20008001838 */
[----:B------:R-:W-:Y:S01]  /*1720*/  UMOV UR8, UR12 ;  /* 0x0000000c00087c82 */ /* 0x000fe20008000000 */
[----:B------:R-:W-:Y:S01]  /*1730*/  UMOV UR9, 0x40000040 ;  /* 0x4000004000097882 */ /* 0x000fe20000000000 */
[----:B------:R-:W-:Y:S01]  /*1740*/  UIADD3 UR12, UR7, 0x404, URZ ;  /* 0x00000404070c7890 */ /* 0x000fe2000fffe03f */
[----:B------:R-:W-:Y:S02]  /*1750*/  WARPGROUP.DEPBAR.LE gsb0, 0x0 ;  /* 0x00008000000079c5 */ /* 0x000fe40000010000 */
[----:B------:R-:W-:-:S06]  /*1760*/  WARPGROUP.ARRIVE ;  /* 0x00000000000079c5 */ /* 0x000fcc0000000000 */
[----:B------:R-:W-:Y:S01]  /*1770*/  HGMMA.64x64x16.F32.BF16 R24, gdesc[UR8], R24, gsb0 ;  /* 0x00e00000081879f0 */ /* 0x000fe20008001818 */
        /* <DEDUP_REMOVED lines=9> */
[----:B------:R-:W-:Y:S02]  /*1810*/  WARPGROUP.DEPBAR.LE gsb0, 0x0 ;  /* 0x00008000000079c5 */ /* 0x000fe40000010000 */
[----:B------:R-:W-:-:S06]  /*1820*/  WARPGROUP.ARRIVE ;  /* 0x00000000000079c5 */ /* 0x000fcc0000000000 */
[----:B------:R-:W-:Y:S01]  /*1830*/  HGMMA.64x64x16.F32.BF16 R24, gdesc[UR8], R24, gsb0 ;  /* 0x00e00000081879f0 */ /* 0x000fe20008001818 */
[----:B------:R-:W-:Y:S02]  /*1840*/  UIADD3 UR8, UR7, 0x6, URZ ;  /* 0x0000000607087890 */ /* 0x000fe4000fffe03f */
[----:B------:R-:W-:Y:S01]  /*1850*/  UIADD3 UR10, UR6, 0x6, URZ ;  /* 0x00000006060a7890 */ /* 0x000fe2000fffe03f */
[----:B------:R-:W-:Y:S01]  /*1860*/  UMOV UR9, 0x40000040 ;  /* 0x4000004000097882 */ /* 0x000fe20000000000 */
[----:B------:R-:W-:Y:S01]  /*1870*/  UMOV UR11, 0x40000040 ;  /* 0x40000040000b7882 */ /* 0x000fe20000000000 */
[----:B------:R-:W-:Y:S01]  /*1880*/  UIADD3 UR7, UR7, 0x406, URZ ;  /* 0x0000040607077890 */ /* 0x000fe2000fffe03f */
[----:B------:R-:W-:Y:S02]  /*1890*/  WARPGROUP.DEPBAR.LE gsb0, 0x0 ;  /* 0x00008000000079c5 */ /* 0x000fe40000010000 */
[----:B------:R-:W-:-:S06]  /*18a0*/  WARPGROUP.ARRIVE ;  /* 0x00000000000079c5 */ /* 0x000fcc0000000000 */
[----:B------:R-:W-:Y:S01]  /*18b0*/  HGMMA.64x64x16.F32.BF16 R56, gdesc[UR8], R56, gsb0 ;  /* 0x00e00000083879f0 */ /* 0x000fe20008001838 */
[----:B------:R-:W-:Y:S01]  /*18c0*/  UMOV UR8, UR7 ;  /* 0x0000000700087c82 */ /* 0x000fe20008000000 */
[----:B------:R-:W-:Y:S01]  /*18d0*/  UMOV UR9, 0x40000040 ;  /* 0x4000004000097882 */ /* 0x000fe20000000000 */
[----:B------:R-:W-:Y:S02]  /*18e0*/  WARPGROUP.DEPBAR.LE gsb0, 0x0 ;  /* 0x00008000000079c5 */ /* 0x000fe40000010000 */
[----:B------:R-:W-:-:S06]  /*18f0*/  WARPGROUP.ARRIVE ;  /* 0x00000000000079c5 */ /* 0x000fcc0000000000 */
[----:B------:R-:W-:Y:S03]  /*1900*/  HGMMA.64x64x16.F32.BF16 R24, gdesc[UR8], R24, gsb0 ;  /* 0x00e00000081879f0 */ /* 0x000fe60008001818 */
[----:B------:R-:W-:Y:S02]  /*1910*/  WARPGROUP.DEPBAR.LE gsb0, 0x0 ;  /* 0x00008000000079c5 */ /* 0x000fe40000010000 */
[----:B------:R-:W-:Y:S05]  /*1920*/  @!P1 BRA `(.L_x_22) ;  /* 0x0000000400849947 */ /* 0x000fea0003800000 */
[----:B------:R-:W-:Y:S02]  /*1930*/  UIADD3 UR6, UR39, 0x1, URZ ;  /* 0x0000000127067890 */ /* 0x000fe4000fffe03f */
[----:B------:R-:W-:Y:S02]  /*1940*/  IMAD.U32 R3, RZ, RZ, UR39 ;  /* 0x00000027ff037e24 */ /* 0x000fe4000f8e00ff */
[----:B------:R-:W-:-:S04]  /*1950*/  UISETP.NE.AND UP0, UPT, UR6, 0x3, UPT ;  /* 0x000000030600788c */ /* 0x000fc8000bf05270 */
[----:B------:R-:W-:Y:S02]  /*1960*/  USEL UR7, URZ, 0x1, UP0 ;  /* 0x000000013f077887 */ /* 0x000fe40008000000 */
[----:B------:R-:W-:Y:S02]  /*1970*/  USEL UR6, UR6, URZ, UP0 ;  /* 0x0000003f06067287 */ /* 0x000fe40008000000 */
[----:B------:R-:W-:-:S06]  /*1980*/  ULOP3.LUT UR7, UR38, UR7, URZ, 0x3c, !UPT ;  /* 0x0000000726077292 */ /* 0x000fcc000f8e3c3f */
[----:B------:R-:W-:-:S07]  /*1990*/  IMAD.U32 R7, RZ, RZ, UR7 ;  /* 0x00000007ff077e24 */ /* 0x000fce000f8e00ff */
.L_x_29:
[----:B------:R-:W-:Y:S05]  /*19a0*/  @!P0 BRA `(.L_x_23) ;  /* 0x0000000000048947 */ /* 0x000fea0003800000 */
[----:B------:R-:W-:Y:S01]  /*19b0*/  BPT.TRAP 0x1 ;  /* 0x000000040000795c */ /* 0x000fe20000300000 */
.L_x_23:
[----:B------:R-:W3:Y:S01]  /*19c0*/  S2UR UR8, SR_CgaCtaId ;  /* 0x00000000000879c3 */ /* 0x000ee20000008800 */
[----:B------:R-:W-:Y:S01]  /*19d0*/  UMOV UR7, 0x400 ;  /* 0x0000040000077882 */ /* 0x000fe20000000000 */
[----:B01----:R-:W-:Y:S01]  /*19e0*/  IMAD.U32 R5, RZ, RZ, UR6 ;  /* 0x00000006ff057e24 */ /* 0x003fe2000f8e00ff */
[----:B------:R-:W-:Y:S01]  /*19f0*/  SHF.L.U32 R4, R7, 0x1f, RZ ;  /* 0x0000001f07047819 */ /* 0x000fe200000006ff */
[----:B---3--:R-:W-:-:S06]  /*1a00*/  ULEA UR7, UR8, UR7, 0x18 ;  /* 0x0000000708077291 */ /* 0x008fcc000f8ec03f */
[----:B------:R-:W-:-:S04]  /*1a10*/  IMAD.U32 R6, RZ, RZ, UR7 ;  /* 0x00000007ff067e24 */ /* 0x000fc8000f8e00ff */
[----:B------:R-:W-:-:S04]  /*1a20*/  IMAD R5, R5, 0x8, R6 ;  /* 0x0000000805057824 */ /* 0x000fc800078e0206 */
[----:B------:R0:W1:Y:S01]  /*1a30*/  SYNCS.PHASECHK.TRANS64.TRYWAIT P1, [R5+URZ], R4 ;  /* 0x00000004050075a7 */ /* 0x000062000802017f */
[----:B------:R-:W-:Y:S05]  /*1a40*/  @!P0 BRA `(.L_x_24) ;  /* 0x0000000000048947 */ /* 0x000fea0003800000 */
[----:B------:R-:W-:Y:S01]  /*1a50*/  BPT.TRAP 0x1 ;  /* 0x000000040000795c */ /* 0x000fe20000300000 */
.L_x_24:
[----:B-1----:R-:W-:Y:S05]  /*1a60*/  @P1 BRA `(.L_x_25) ;  /* 0x0000000000081947 */ /* 0x002fea0003800000 */
[----:B------:R-:W1:Y:S02]  /*1a70*/  SYNCS.PHASECHK.TRANS64.TRYWAIT P1, [R5+URZ], R4 ;  /* 0x00000004050075a7 */ /* 0x000e64000802017f */
[----:B-1----:R-:W-:Y:S05]  /*1a80*/  @!P1 BRA `(.L_x_26) ;  /* 0x0000007000b49947 */ /* 0x002fea0003800000 */
.L_x_25:
[----:B------:R-:W-:Y:S01]  /*1a90*/  ULEA UR7, UR6, UR5, 0x9 ;  /* 0x0000000506077291 */ /* 0x000fe2000f8e483f */
[----:B------:R-:W-:Y:S01]  /*1aa0*/  WARPGROUP.ARRIVE ;  /* 0x00000000000079c5 */ /* 0x000fe20000000000 */
[----:B------:R-:W-:Y:S01]  /*1ab0*/  ULEA UR12, UR6, UR4, 0xb ;  /* 0x00000004060c7291 */ /* 0x000fe2000f8e583f */
[----:B------:R-:W-:Y:S01]  /*1ac0*/  UMOV UR11, 0x40000040 ;  /* 0x40000040000b7882 */ /* 0x000fe20000000000 */
[----:B------:R-:W-:Y:S02]  /*1ad0*/  UMOV UR9, 0x40000040 ;  /* 0x4000004000097882 */ /* 0x000fe40000000000 */
[----:B------:R-:W-:Y:S01]  /*1ae0*/  UIADD3 UR13, UR12, 0x400, URZ ;  /* 0x000004000c0d7890 */ /* 0x000fe2000fffe03f */
[----:B------:R-:W-:Y:S02]  /*1af0*/  UMOV UR10, UR7 ;  /* 0x00000007000a7c82 */ /* 0x000fe40008000000 */
[----:B------:R-:W-:Y:S02]  /*1b00*/  UMOV UR8, UR12 ;  /* 0x0000000c00087c82 */ /* 0x000fe40008000000 */
[----:B------:R-:W-:Y:S01]  /*1b10*/  HGMMA.64x64x16.F32.BF16 R56, gdesc[UR8], R56, gsb0 ;  /* 0x00e00000083879f0 */ /* 0x000fe20008001838 */
[----:B------:R-:W-:Y:S01]  /*1b20*/  UMOV UR9, 0x40000040 ;  /* 0x4000004000097882 */ /* 0x000fe20000000000 */
[----:B------:R-:W-:Y:S01]  /*1b30*/  UMOV UR8, UR13 ;  /* 0x0000000d00087c82 */ /* 0x000fe20008000000 */
[----:B------:R-:W-:Y:S01]  /*1b40*/  UIADD3 UR13, UR12, 0x402, URZ ;  /* 0x000004020c0d7890 */ /* 0x000fe2000fffe03f */
[----:B------:R-:W-:-:S02]  /*1b50*/  WARPGROUP.DEPBAR.LE gsb0, 0x0 ;  /* 0x00008000000079c5 */ /* 0x000fc40000010000 */
        /* <DEDUP_REMOVED lines=42> */
[----:B------:R-:W-:Y:S01]  /*1e00*/  BPT.TRAP 0x1 ;  /* 0x000000040000795c */ /* 0x000fe20000300000 */
.L_x_27:
[----:B------:R-:W-:-:S13]  /*1e10*/  ISETP.NE.AND P1, PT, R23, RZ, PT ;  /* 0x000000ff1700720c */ /* 0x000fda0003f25270 */
[----:B01----:R-:W-:-:S04]  /*1e20*/  @P1 IMAD R4, R3, 0x8, R6 ;  /* 0x0000000803041824 */ /* 0x003fc800078e0206 */
[----:B------:R-:W-:-:S05]  /*1e30*/  @P1 VIADD R5, R4, 0x18 ;  /* 0x0000001804051836 */ /* 0x000fca0000000000 */
[----:B------:R-:W-:-:S04]  /*1e40*/  @P1 PRMT R5, R22, 0x654, R5 ;  /* 0x0000065416051816 */ /* 0x000fc80000000005 */
[----:B------:R0:W-:Y:S01]  /*1e50*/  @P1 SYNCS.ARRIVE.TRANS64.RED.A1T0 RZ, [R5+URZ], RZ ;  /* 0x000000ff05ff19a7 */ /* 0x0001e2000810043f */
[----:B------:R-:W-:-:S13]  /*1e60*/  ISETP.GT.U32.AND P1, PT, R19, 0x1, PT ;  /* 0x000000011300780c */ /* 0x000fda0003f24070 */
[----:B0-----:R-:W-:Y:S05]  /*1e70*/  @P1 BRA `(.L_x_28) ;  /* 0x0000000000041947 */ /* 0x001fea0003800000 */
[----:B------:R-:W-:Y:S01]  /*1e80*/  BPT.TRAP 0x1 ;  /* 0x000000040000795c */ /* 0x000fe20000300000 */
.L_x_28:
[----:B------:R-:W-:Y:S01]  /*1e90*/  UIADD3 UR6, UR6, 0x1, URZ ;  /* 0x0000000106067890 */ /* 0x000fe2000fffe03f */
[C---:B------:R-:W-:Y:S01]  /*1ea0*/  ISETP.GT.AND P2, PT, R0.reuse, 0x1, PT ;  /* 0x000000010000780c */ /* 0x040fe20003f44270 */
[----:B------:R-:W-:Y:S02]  /*1eb0*/  VIADD R3, R3, 0x1 ;  /* 0x0000000103037836 */ /* 0x000fe40000000000 */
[----:B------:R-:W-:Y:S01]  /*1ec0*/  UISETP.NE.AND UP0, UPT, UR6, 0x3, UPT ;  /* 0x000000030600788c */ /* 0x000fe2000bf05270 */
[----:B------:R-:W-:Y:S02]  /*1ed0*/  VIADD R0, R0, 0xffffffff ;  /* 0xffffffff00007836 */ /* 0x000fe40000000000 */
[C---:B------:R-:W-:Y:S01]  /*1ee0*/  ISETP.NE.AND P1, PT, R3.reuse, 0x3, PT ;  /* 0x000000030300780c */ /* 0x040fe20003f25270 */
[----:B------:R-:W-:Y:S02]  /*1ef0*/  USEL UR7, URZ, 0x1, UP0 ;  /* 0x000000013f077887 */ /* 0x000fe40008000000 */
[----:B------:R-:W-:Y:S01]  /*1f00*/  USEL UR6, UR6, URZ, UP0 ;  /* 0x0000003f06067287 */ /* 0x000fe20008000000 */
[----:B------:R-:W-:-:S03]  /*1f10*/  SEL R3, R3, RZ, P1 ;  /* 0x000000ff03037207 */ /* 0x000fc60000800000 */
[----:B------:R-:W-:Y:S01]  /*1f20*/  LOP3.LUT R7, R7, UR7, RZ, 0x3c, !PT ;  /* 0x0000000707077c12 */ /* 0x000fe2000f8e3cff */
[----:B------:R-:W-:Y:S07]  /*1f30*/  @P2 BRA `(.L_x_29) ;  /* 0xfffffff800982947 */ /* 0x000fee000383ffff */
.L_x_22:
[----:B------:R-:W3:Y:S02]  /*1f40*/  LDC R0, c[0x0][0x28c] ;  /* 0x0000a300ff007b82 */ /* 0x000ee40000000800 */
[----:B---3--:R-:W-:-:S13]  /*1f50*/  ISETP.GE.AND P1, PT, R0, 0x1, PT ;  /* 0x000000010000780c */ /* 0x008fda0003f26270 */
[----:B------:R-:W-:Y:S05]  /*1f60*/  @!P1 BRA `(.L_x_30) ;  /* 0x0000000000509947 */ /* 0x000fea0003800000 */
[----:B------:R-:W-:Y:S05]  /*1f70*/  @!P0 BRA `(.L_x_31) ;  /* 0x0000000000048947 */ /* 0x000fea0003800000 */
[----:B------:R-:W-:Y:S01]  /*1f80*/  BPT.TRAP 0x1 ;  /* 0x000000040000795c */ /* 0x000fe20000300000 */
.L_x_31:
[----:B------:R-:W-:Y:S01]  /*1f90*/  ISETP.NE.AND P0, PT, R23, RZ, PT ;  /* 0x000000ff1700720c */ /* 0x000fe20003f05270 */
[----:B------:R-:W-:Y:S01]  /*1fa0*/  BSSY B0, `(.L_x_32) ;  /* 0x000000e000007945 */ /* 0x000fe20003800000 */
[----:B------:R-:W-:-:S11]  /*1fb0*/  ISETP.GT.U32.AND P1, PT, R19, 0x1, PT ;  /* 0x000000011300780c */ /* 0x000fd60003f24070 */
[----:B------:R-:W-:Y:S05]  /*1fc0*/  @!P0 BRA `(.L_x_33) ;  /* 0x00000000002c8947 */ /* 0x000fea0003800000 */
[----:B------:R-:W-:-:S04]  /*1fd0*/  UISETP.LT.AND UP0, UPT, UR40, 0x1, UPT ;  /* 0x000000012800788c */ /* 0x000fc8000bf01270 */
[----:B------:R-:W-:-:S04]  /*1fe0*/  USEL UR6, UR40, 0x1, UP0 ;  /* 0x0000000128067887 */ /* 0x000fc80008000000 */
[----:B------:R-:W-:-:S04]  /*1ff0*/  UIADD3 UR6, UR39, UR40, -UR6 ;  /* 0x0000002827067290 */ /* 0x000fc8000fffe806 */
[----:B------:R-:W-:-:S04]  /*2000*/  UIMAD.WIDE.U32 UR4, UR6, -0x55555555, URZ ;  /* 0xaaaaaaab060478a5 */ /* 0x000fc8000f8e003f */
[----:B------:R-:W-:-:S04]  /*2010*/  USHF.R.U32.HI UR4, URZ, 0x1, UR5 ;  /* 0x000000013f047899 */ /* 0x000fc80008011605 */
[----:B------:R-:W-:-:S06]  /*2020*/  UIMAD UR6, UR4, -0x3, UR6 ;  /* 0xfffffffd040678a4 */ /* 0x000fcc000f8e0206 */
[----:B------:R-:W-:-:S04]  /*2030*/  IMAD.U32 R3, RZ, RZ, UR6 ;  /* 0x00000006ff037e24 */ /* 0x000fc8000f8e00ff */
[----:B------:R-:W-:-:S04]  /*2040*/  IMAD R0, R3, 0x8, R6 ;  /* 0x0000000803007824 */ /* 0x000fc800078e0206 */
[----:B------:R-:W-:-:S05]  /*2050*/  VIADD R3, R0, 0x18 ;  /* 0x0000001800037836 */ /* 0x000fca0000000000 */
[----:B------:R-:W-:-:S04]  /*2060*/  PRMT R3, R22, 0x654, R3 ;  /* 0x0000065416037816 */ /* 0x000fc80000000003 */
[----:B------:R3:W-:Y:S03]  /*2070*/  SYNCS.ARRIVE.TRANS64.RED.A1T0 RZ, [R3+URZ], RZ ;  /* 0x000000ff03ff79a7 */ /* 0x0007e6000810043f */
.L_x_33:
[----:B------:R-:W-:Y:S05]  /*2080*/  BSYNC B0 ;  /* 0x0000000000007941 */ /* 0x000fea0003800000 */
.L_x_32:
[----:B------:R-:W-:Y:S05]  /*2090*/  @P1 BRA `(.L_x_30) ;  /* 0x0000000000041947 */ /* 0x000fea0003800000 */
[----:B------:R-:W-:Y:S01]  /*20a0*/  BPT.TRAP 0x1 ;  /* 0x000000040000795c */ /* 0x000fe20000300000 */
.L_x_30:
[----:B------:R-:W4:Y:S01]  /*20b0*/  LDC R6, c[0x0][0x288] ;  /* 0x0000a200ff067b82 */ /* 0x000f220000000800 */
[--C-:B------:R-:W-:Y:S01]  /*20c0*/  SHF.R.U32.HI R0, RZ, 0x2, R18.reuse ;  /* 0x00000002ff007819 */ /* 0x100fe20000011612 */
[----:B------:R-:W-:Y:S01]  /*20d0*/  IMAD.SHL.U32 R11, R92, 0x40, RZ ;  /* 0x000000405c0b7824 */ /* 0x000fe200078e00ff */
[----:B01----:R-:W-:Y:S01]  /*20e0*/  SHF.R.U32.HI R5, RZ, 0x7, R18 ;  /* 0x00000007ff057819 */ /* 0x003fe20000011612 */
[----:B------:R-:W-:Y:S01]  /*20f0*/  UIADD3 UR39, UR40, UR39, URZ ;  /* 0x0000002728277290 */ /* 0x000fe2000fffe03f */
[----:B---3--:R-:W-:Y:S01]  /*2100*/  LOP3.LUT R3, R0, 0x7, RZ, 0xc0, !PT ;  /* 0x0000000700037812 */ /* 0x008fe200078ec0ff */
[----:B------:R-:W-:Y:S01]  /*2110*/  ULDC UR7, c[0x0][0x284] ;  /* 0x0000a10000077ab9 */ /* 0x000fe20000000800 */
[----:B------:R-:W-:Y:S01]  /*2120*/  LOP3.LUT R0, R5, 0x1, RZ, 0xc0, !PT ;  /* 0x0000000105007812 */ /* 0x000fe200078ec0ff */
[----:B------:R-:W-:Y:S01]  /*2130*/  UISETP.GT.U32.AND UP0, UPT, UR39, 0x2, UPT ;  /* 0x000000022700788c */ /* 0x000fe2000bf04070 */
[C---:B------:R-:W-:Y:S01]  /*2140*/  LOP3.LUT R5, R18.reuse, 0x3, RZ, 0xc0, !PT ;  /* 0x0000000312057812 */ /* 0x040fe200078ec0ff */
[----:B------:R-:W-:Y:S01]  /*2150*/  UISETP.GE.U32.AND UP1, UPT, UR40, 0x3, UPT ;  /* 0x000000032800788c */ /* 0x000fe2000bf26070 */
[----:B------:R-:W-:Y:S01]  /*2160*/  LOP3.LUT R4, R18, 0x60, RZ, 0xc0, !PT ;  /* 0x0000006012047812 */ /* 0x000fe200078ec0ff */
[----:B------:R-:W-:Y:S01]  /*2170*/  IMAD.SHL.U32 R8, R0, 0x40, RZ ;  /* 0x0000004000087824 */ /* 0x000fe200078e00ff */
[----:B------:R-:W-:Y:S01]  /*2180*/  UISETP.LT.U32.AND UP0, UPT, UR40, 0x3, UP0 ;  /* 0x000000032800788c */ /* 0x000fe20008701070 */
[----:B------:R-:W-:Y:S01]  /*2190*/  SHF.R.S32.HI R21, RZ, 0x1f, R89 ;  /* 0x0000001fff157819 */ /* 0x000fe20000011459 */
[----:B------:R-:W-:Y:S01]  /*21a0*/  ULDC.64 UR8, c[0x0][0x5d0] ;  /* 0x0001740000087ab9 */ /* 0x000fe20000000a00 */
[----:B------:R-:W-:Y:S01]  /*21b0*/  SHF.R.U32.HI R4, RZ, 0x1, R4 ;  /* 0x00000001ff047819 */ /* 0x000fe20000011604 */
[----:B------:R-:W-:-:S02]  /*21c0*/  UIMAD.WIDE.U32 UR4, UR39, -0x55555555, URZ ;  /* 0xaaaaaaab270478a5 */ /* 0x000fc4000f8e003f */
[----:B------:R-:W-:Y:S01]  /*21d0*/  USEL UR6, URZ, 0x1, !UP0 ;  /* 0x000000013f067887 */ /* 0x000fe2000c000000 */
[--C-:B------:R-:W-:Y:S01]  /*21e0*/  IADD3 R7, RZ, -R4, -R3.reuse ;  /* 0x80000004ff077210 */ /* 0x100fe20007ffe803 */
[----:B------:R-:W-:Y:S01]  /*21f0*/  USHF.R.U32.HI UR4, URZ, 0x1, UR5 ;  /* 0x000000013f047899 */ /* 0x000fe20008011605 */
[----:B------:R-:W-:Y:S01]  /*2200*/  LOP3.LUT R3, R8, 0x40, R3, 0xe2, !PT ;  /* 0x0000004008037812 */ /* 0x000fe200078ee203 */
[----:B------:R-:W-:Y:S01]  /*2210*/  IMAD R8, R21, UR8, RZ ;  /* 0x0000000815087c24 */ /* 0x000fe2000f8e02ff */
[----:B----4-:R-:W-:Y:S01]  /*2220*/  ISETP.GE.AND P0, PT, R11, R6, PT ;  /* 0x000000060b00720c */ /* 0x010fe20003f06270 */
[----:B------:R-:W-:Y:S01]  /*2230*/  IMAD R10, R5, -0x2, R6 ;  /* 0xfffffffe050a7824 */ /* 0x000fe200078e0206 */
[----:B------:R-:W-:Y:S01]  /*2240*/  ULOP3.LUT UR38, UR38, UR6, URZ, 0x3c, !UPT ;  /* 0x0000000626267292 */ /* 0x000fe2000f8e3c3f */
[----:B------:R-:W-:Y:S01]  /*2250*/  IMAD.SHL.U32 R5, R96, 0x100, RZ ;  /* 0x0000010060057824 */ /* 0x000fe200078e00ff */
[----:B------:R-:W-:Y:S01]  /*2260*/  UIMAD UR39, UR4, -0x3, UR39 ;  /* 0xfffffffd042778a4 */ /* 0x000fe2000f8e0227 */
[----:B------:R-:W-:Y:S01]  /*2270*/  IMAD.SHL.U32 R6, R18, 0x2, RZ ;  /* 0x0000000212067824 */ /* 0x000fe200078e00ff */
[----:B------:R-:W-:Y:S01]  /*2280*/  @UP1 ULOP3.LUT UR38, UR38, 0x1, UR4, 0x78, !UPT ;  /* 0x0000000126261892 */ /* 0x000fe2000f8e7804 */
[----:B------:R-:W-:Y:S01]  /*2290*/  IMAD R0, R0, -0x40, R7 ;  /* 0xffffffc000007824 */ /* 0x000fe200078e0207 */
[----:B------:R-:W-:Y:S01]  /*22a0*/  ISETP.GE.OR P0, PT, R5, UR7, P0 ;  /* 0x0000000705007c0c */ /* 0x000fe20008706670 */
[----:B------:R-:W-:Y:S01]  /*22b0*/  IMAD.WIDE R96, R96, 0x100, RZ ;  /* 0x0000010060607825 */ /* 0x000fe200078e02ff */
[----:B------:R-:W-:-:S03]  /*22c0*/  LOP3.LUT R6, R11, 0x6, R6, 0xf8, !PT ;  /* 0x000000060b067812 */ /* 0x000fc600078ef806 */
[----:B------:R-:W-:Y:S01]  /*22d0*/  IMAD R13, R89, UR9, R8 ;  /* 0x00000009590d7c24 */ /* 0x000fe2000f8e0208 */
[----:B------:R-:W-:Y:S02]  /*22e0*/  SHF.R.S32.HI R7, RZ, 0x1f, R6 ;  /* 0x0000001fff077819 */ /* 0x000fe40000011406 */
[----:B------:R-:W-:Y:S01]  /*22f0*/  LOP3.LUT R113, R96, R3, R4, 0xfe, !PT ;  /* 0x0000000360717212 */ /* 0x000fe200078efe04 */
[----:B------:R-:W-:Y:S01]  /*2300*/  IMAD.IADD R4, R10, 0x1, -R11 ;  /* 0x000000010a047824 */ /* 0x000fe200078e0a0b */
[----:B------:R-:W-:Y:S01]  /*2310*/  IADD3 R3, -R5, UR7, R0 ;  /* 0x0000000705037c10 */ /* 0x000fe2000fffe100 */
[----:B------:R-:W-:-:S04]  /*2320*/  IMAD.WIDE.U32 R8, R89, UR8, R6 ;  /* 0x0000000859087c25 */ /* 0x000fc8000f8e0006 */
[----:B------:R-:W-:Y:S02]  /*2330*/  IMAD.IADD R9, R9, 0x1, R13 ;  /* 0x0000000109097824 */ /* 0x000fe400078e020d */
[----:B------:R-:W-:Y:S01]  /*2340*/  IMAD.MOV.U32 R0, RZ, RZ, -0x1 ;  /* 0xffffffffff007424 */ /* 0x000fe200078e00ff */
[----:B------:R-:W-:Y:S06]  /*2350*/  @P0 BRA `(.L_x_34) ;  /* 0x0000004c00780947 */ /* 0x000fec0003800000 */
[----:B------:R-:W0:Y:S01]  /*2360*/  LDC.64 R12, c[0x0][0x5c8] ;  /* 0x00017200ff0c7b82 */ /* 0x000e220000000a00 */
[----:B-----5:R-:W-:Y:S01]  /*2370*/  FSETP.NEU.AND P1, PT, R90, RZ, PT ;  /* 0x000000ff5a00720b */ /* 0x020fe20003f2d000 */
[----:B------:R-:W-:Y:S01]  /*2380*/  BSSY B0, `(.L_x_34) ;  /* 0x00004db000007945 */ /* 0x000fe20003800000 */
[----:B------:R-:W-:-:S04]  /*2390*/  ISETP.GT.AND P6, PT, R4, RZ, PT ;  /* 0x000000ff0400720c */ /* 0x000fc80003fc4270 */
[----:B------:R-:W-:Y:S01]  /*23a0*/  ISETP.GT.AND P0, PT, R3, RZ, P6 ;  /* 0x000000ff0300720c */ /* 0x000fe20003704270 */
[-C--:B0-----:R-:W-:Y:S02]  /*23b0*/  IMAD R10, R97, R12.reuse, RZ ;  /* 0x0000000c610a7224 */ /* 0x081fe400078e02ff */
[----:B------:R-:W-:-:S04]  /*23c0*/  IMAD.WIDE.U32 R104, R113, R12, R8 ;  /* 0x0000000c71687225 */ /* 0x000fc800078e0008 */
[----:B------:R-:W-:-:S04]  /*23d0*/  IMAD R5, R113, R13, R10 ;  /* 0x0000000d71057224 */ /* 0x000fc800078e020a */
[----:B------:R-:W-:Y:S01]  /*23e0*/  IMAD.IADD R95, R105, 0x1, R5 ;  /* 0x00000001695f7824 */ /* 0x000fe200078e0205 */
[----:B------:R-:W-:Y:S06]  /*23f0*/  @!P1 BRA `(.L_x_35) ;  /* 0x0000003400749947 */ /* 0x000fec0003800000 */
[----:B------:R-:W0:Y:S01]  /*2400*/  LDC.64 R14, c[0x0][0x5b8] ;  /* 0x00016e00ff0e7b82 */ /* 0x000e220000000a00 */
[----:B------:R-:W-:-:S07]  /*2410*/  ULDC.64 UR4, c[0x0][0x5c0] ;  /* 0x0001700000047ab9 */ /* 0x000fce0000000a00 */
[----:B------:R-:W1:Y:S08]  /*2420*/  LDC.64 R98, c[0x0][0x5b0] ;  /* 0x00016c00ff627b82 */ /* 0x000e700000000a00 */
[----:B------:R-:W3:Y:S01]  /*2430*/  LDC.64 R10, c[0x0][0x5a8] ;  /* 0x00016a00ff0a7b82 */ /* 0x000ee20000000a00 */
[-C--:B0-----:R-:W-:Y:S02]  /*2440*/  IMAD R8, R21, R14.reuse, RZ ;  /* 0x0000000e15087224 */ /* 0x081fe400078e02ff */
[----:B------:R-:W-:-:S04]  /*2450*/  IMAD.WIDE.U32 R20, R89, R14, R6 ;  /* 0x0000000e59147225 */ /* 0x000fc800078e0006 */
[----:B--2---:R-:W-:Y:S02]  /*2460*/  IMAD R91, R89, R15, R8 ;  /* 0x0000000f595b7224 */ /* 0x004fe400078e0208 */
[-C--:B-1----:R-:W-:Y:S02]  /*2470*/  IMAD R8, R97, R98.reuse, RZ ;  /* 0x0000006261087224 */ /* 0x082fe400078e02ff */
[----:B------:R-:W-:Y:S02]  /*2480*/  IMAD.IADD R93, R21, 0x1, R91 ;  /* 0x00000001155d7824 */ /* 0x000fe400078e025b */
[----:B------:R-:W-:Y:S02]  /*2490*/  IMAD.MOV.U32 R92, RZ, RZ, R20 ;  /* 0x000000ffff5c7224 */ /* 0x000fe400078e0014 */
[C---:B------:R-:W-:Y:S02]  /*24a0*/  IMAD R109, R113.reuse, R99, R8 ;  /* 0x00000063716d7224 */ /* 0x040fe400078e0208 */
[----:B------:R-:W-:-:S04]  /*24b0*/  IMAD.WIDE.U32 R8, R113, R98, R92 ;  /* 0x0000006271087225 */ /* 0x000fc800078e005c */
[----:B------:R-:W-:Y:S01]  /*24c0*/  IMAD.IADD R5, R9, 0x1, R109 ;  /* 0x0000000109057824 */ /* 0x000fe200078e026d */
[----:B---3--:R-:W-:-:S04]  /*24d0*/  LEA R100, P1, R8, R10, 0x1 ;  /* 0x0000000a08647211 */ /* 0x008fc800078208ff */
[----:B------:R-:W-:-:S05]  /*24e0*/  LEA.HI.X R101, R8, R11, R5, 0x1, P1 ;  /* 0x0000000b08657211 */ /* 0x000fca00008f0c05 */
[----:B------:R-:W2:Y:S01]  /*24f0*/  @P0 LDG.E.LTC128B.U16 R5, desc[UR36][R100.64] ;  /* 0x0000002464050981 */ /* 0x000ea2000c1e1520 */
[----:B------:R-:W-:Y:S01]  /*2500*/  LEA R94, P1, R104, UR4, 0x1 ;  /* 0x00000004685e7c11 */ /* 0x000fe2000f8208ff */
[----:B------:R-:W-:Y:S01]  /*2510*/  IMAD.WIDE.U32 R8, R113, R98, R6 ;  /* 0x0000006271087225 */ /* 0x000fe200078e0006 */
[----:B------:R-:W-:Y:S01]  /*2520*/  ISETP.GT.AND P4, PT, R4, 0x1, PT ;  /* 0x000000010400780c */ /* 0x000fe20003f84270 */
[----:B------:R-:W-:Y:S01]  /*2530*/  BSSY B1, `(.L_x_36) ;  /* 0x0000012000017945 */ /* 0x000fe20003800000 */
[----:B------:R-:W-:Y:S01]  /*2540*/  LEA.HI.X R95, R104, UR5, R95, 0x1, P1 ;  /* 0x00000005685f7c11 */ /* 0x000fe200088f0c5f */
[----:B------:R-:W-:Y:S01]  /*2550*/  IMAD.IADD R9, R109, 0x1, R9 ;  /* 0x000000016d097824 */ /* 0x000fe200078e0209 */
[----:B------:R-:W-:Y:S02]  /*2560*/  ISETP.GT.AND P1, PT, R3, RZ, P4 ;  /* 0x000000ff0300720c */ /* 0x000fe40002724270 */
[----:B------:R-:W-:Y:S01]  /*2570*/  P2R R107, PR, RZ, 0x10 ;  /* 0x00000010ff6b7803 */ /* 0x000fe20000000000 */
[----:B------:R-:W-:-:S04]  /*2580*/  IMAD.WIDE.U32 R102, R89, R14, R8 ;  /* 0x0000000e59667225 */ /* 0x000fc800078e0008 */
[----:B------:R-:W-:Y:S01]  /*2590*/  IMAD.IADD R9, R91, 0x1, R103 ;  /* 0x000000015b097824 */ /* 0x000fe200078e0267 */
[----:B------:R-:W-:Y:S02]  /*25a0*/  LEA R8, P2, R102, R10, 0x1 ;  /* 0x0000000a66087211 */ /* 0x000fe400078408ff */
[----:B------:R-:W-:Y:S02]  /*25b0*/  SHF.L.U64.HI R103, R98, 0x3, R99 ;  /* 0x0000000362677819 */ /* 0x000fe40000010263 */
[----:B------:R-:W-:Y:S01]  /*25c0*/  LEA.HI.X R9, R102, R11, R9, 0x1, P2 ;  /* 0x0000000b66097211 */ /* 0x000fe200010f0c09 */
[----:B------:R-:W-:Y:S02]  /*25d0*/  IMAD.SHL.U32 R102, R98, 0x8, RZ ;  /* 0x0000000862667824 */ /* 0x000fe400078e00ff */
[----:B--2---:R-:W-:-:S04]  /*25e0*/  IMAD.U32 R15, R5, 0x10000, RZ ;  /* 0x00010000050f7824 */ /* 0x004fc800078e00ff */
[----:B------:R-:W-:-:S04]  /*25f0*/  FMUL R15, R15, R90 ;  /* 0x0000005a0f0f7220 */ /* 0x000fc80000400000 */
[----:B------:R-:W-:-:S05]  /*2600*/  FFMA R15, R56, R88, R15 ;  /* 0x00000058380f7223 */ /* 0x000fca000000000f */
[----:B------:R-:W-:-:S05]  /*2610*/  F2FP.BF16.F32.PACK_AB R15, RZ, R15 ;  /* 0x0000000fff0f723e */ /* 0x000fca00000010ff */
[----:B------:R0:W-:Y:S01]  /*2620*/  @P0 STG.E.U16 desc[UR36][R94.64], R15 ;  /* 0x0000000f5e000986 */ /* 0x0001e2000c101524 */
[----:B------:R-:W-:Y:S05]  /*2630*/  @!P1 BRA `(.L_x_37) ;  /* 0x0000000000049947 */ /* 0x000fea0003800000 */
[----:B------:R1:W5:Y:S02]  /*2640*/  LDG.E.LTC128B.U16 R5, desc[UR36][R8.64+0x2] ;  /* 0x0000022408057981 */ /* 0x000364000c1e1520 */
.L_x_37:
[----:B------:R-:W-:Y:S05]  /*2650*/  BSYNC B1 ;  /* 0x0000000000017941 */ /* 0x000fea0003800000 */
.L_x_36:
[----:B0----5:R-:W-:Y:S01]  /*2660*/  SHF.L.U32 R15, R5, 0x10, RZ ;  /* 0x00000010050f7819 */ /* 0x021fe200000006ff */
[----:B------:R-:W-:Y:S01]  /*2670*/  IMAD.WIDE.U32 R104, R113, R98, R102 ;  /* 0x0000006271687225 */ /* 0x000fe200078e0066 */
[----:B------:R-:W-:-:S03]  /*2680*/  ISETP.GT.AND P0, PT, R3, 0x8, P6 ;  /* 0x000000080300780c */ /* 0x000fc60003704270 */
[----:B------:R-:W-:Y:S01]  /*2690*/  FMUL R56, R15, R90 ;  /* 0x0000005a0f387220 */ /* 0x000fe20000400000 */
[----:B------:R-:W-:Y:S01]  /*26a0*/  IADD3 R15, P2, R20, R104, RZ ;  /* 0x00000068140f7210 */ /* 0x000fe20007f5e0ff */
[----:B------:R-:W-:Y:S02]  /*26b0*/  IMAD.IADD R109, R109, 0x1, R105 ;  /* 0x000000016d6d7824 */ /* 0x000fe400078e0269 */
[----:B------:R-:W-:Y:S02]  /*26c0*/  FFMA R57, R57, R88, R56 ;  /* 0x0000005839397223 */ /* 0x000fe40000000038 */
[----:B------:R-:W-:Y:S01]  /*26d0*/  IMAD.X R100, R109, 0x1, R93, P2 ;  /* 0x000000016d647824 */ /* 0x000fe200010e065d */
[C---:B------:R-:W-:Y:S02]  /*26e0*/  LEA R56, P2, R15.reuse, R10, 0x1 ;  /* 0x0000000a0f387211 */ /* 0x040fe400078408ff */
[----:B------:R-:W-:Y:S02]  /*26f0*/  F2FP.BF16.F32.PACK_AB R101, RZ, R57 ;  /* 0x00000039ff65723e */ /* 0x000fe400000010ff */
[----:B------:R-:W-:-:S02]  /*2700*/  LEA.HI.X R57, R15, R11, R100, 0x1, P2 ;  /* 0x0000000b0f397211 */ /* 0x000fc400010f0c64 */
[----:B------:R-:W-:Y:S01]  /*2710*/  PRMT R15, R5, 0x7610, R15 ;  /* 0x00007610050f7816 */ /* 0x000fe2000000000f */
[----:B------:R0:W-:Y:S05]  /*2720*/  @P1 STG.E.U16 desc[UR36][R94.64+0x2], R101 ;  /* 0x000002655e001986 */ /* 0x0001ea000c101524 */
[----:B------:R2:W3:Y:S01]  /*2730*/  @P0 LDG.E.LTC128B.U16 R15, desc[UR36][R56.64] ;  /* 0x00000024380f0981 */ /* 0x0004e2000c1e1520 */
[----:B------:R-:W-:Y:S01]  /*2740*/  IADD3 R104, P1, R6, R104, RZ ;  /* 0x0000006806687210 */ /* 0x000fe20007f3e0ff */
[----:B------:R-:W-:Y:S01]  /*2750*/  BSSY B1, `(.L_x_38) ;  /* 0x0000012000017945 */ /* 0x000fe20003800000 */
[----:B------:R-:W-:-:S03]  /*2760*/  SHF.L.U64.HI R111, R12, 0x4, R13 ;  /* 0x000000040c6f7819 */ /* 0x000fc6000001020d */
[----:B------:R-:W-:Y:S01]  /*2770*/  IMAD.X R105, R7, 0x1, R109, P1 ;  /* 0x0000000107697824 */ /* 0x000fe200008e066d */
[----:B------:R-:W-:Y:S01]  /*2780*/  ISETP.GT.AND P1, PT, R3, 0x8, P4 ;  /* 0x000000080300780c */ /* 0x000fe20002724270 */
[----:B------:R-:W-:Y:S02]  /*2790*/  IMAD.SHL.U32 R109, R12, 0x10, RZ ;  /* 0x000000100c6d7824 */ /* 0x000fe400078e00ff */
[----:B------:R-:W-:-:S03]  /*27a0*/  IMAD.WIDE.U32 R104, R89, R14, R104 ;  /* 0x0000000e59687225 */ /* 0x000fc600078e0068 */
[----:B------:R-:W-:Y:S02]  /*27b0*/  IADD3 R100, P2, R109, R94, RZ ;  /* 0x0000005e6d647210 */ /* 0x000fe40007f5e0ff */
[----:B--2---:R-:W-:-:S03]  /*27c0*/  LEA R56, P3, R104, R10, 0x1 ;  /* 0x0000000a68387211 */ /* 0x004fc600078608ff */
[----:B0-----:R-:W-:Y:S02]  /*27d0*/  IMAD.X R101, R111, 0x1, R95, P2 ;  /* 0x000000016f657824 */ /* 0x001fe400010e065f */
[----:B---3--:R-:W-:-:S04]  /*27e0*/  IMAD.U32 R5, R15, 0x10000, RZ ;  /* 0x000100000f057824 */ /* 0x008fc800078e00ff */
[----:B------:R-:W-:-:S04]  /*27f0*/  FMUL R5, R5, R90 ;  /* 0x0000005a05057220 */ /* 0x000fc80000400000 */
[----:B------:R-:W-:Y:S01]  /*2800*/  FFMA R5, R58, R88, R5 ;  /* 0x000000583a057223 */ /* 0x000fe20000000005 */
[----:B------:R-:W-:-:S04]  /*2810*/  IMAD.IADD R58, R91, 0x1, R105 ;  /* 0x000000015b3a7824 */ /* 0x000fc800078e0269 */
[----:B------:R-:W-:Y:S02]  /*2820*/  F2FP.BF16.F32.PACK_AB R5, RZ, R5 ;  /* 0x00000005ff05723e */ /* 0x000fe400000010ff */
[----:B------:R-:W-:-:S03]  /*2830*/  LEA.HI.X R57, R104, R11, R58, 0x1, P3 ;  /* 0x0000000b68397211 */ /* 0x000fc600018f0c3a */
[----:B------:R0:W-:Y:S01]  /*2840*/  @P0 STG.E.U16 desc[UR36][R100.64], R5 ;  /* 0x0000000564000986 */ /* 0x0001e2000c101524 */
[----:B------:R-:W-:Y:S05]  /*2850*/  @!P1 BRA `(.L_x_39) ;  /* 0x0000000000049947 */ /* 0x000fea0003800000 */
[----:B------:R2:W5:Y:S02]  /*2860*/  LDG.E.LTC128B.U16 R15, desc[UR36][R56.64+0x2] ;  /* 0x00000224380f7981 */ /* 0x000564000c1e1520 */
.L_x_39:
[----:B------:R-:W-:Y:S05]  /*2870*/  BSYNC B1 ;  /* 0x0000000000017941 */ /* 0x000fea0003800000 */
.L_x_38:
[C---:B0----5:R-:W-:Y:S01]  /*2880*/  IMAD.U32 R5, R15.reuse, 0x10000, RZ ;  /* 0x000100000f057824 */ /* 0x061fe200078e00ff */
[----:B------:R-:W-:Y:S01]  /*2890*/  ISETP.GT.AND P4, PT, R4, 0x8, PT ;  /* 0x000000080400780c */ /* 0x000fe20003f84270 */
[----:B------:R-:W-:Y:S01]  /*28a0*/  BSSY B1, `(.L_x_40) ;  /* 0x000000d000017945 */ /* 0x000fe20003800000 */
[----:B------:R-:W-:Y:S01]  /*28b0*/  PRMT R104, R15, 0x7610, R104 ;  /* 0x000076100f687816 */ /* 0x000fe20000000068 */
[----:B------:R-:W-:Y:S01]  /*28c0*/  FMUL R58, R5, R90 ;  /* 0x0000005a053a7220 */ /* 0x000fe20000400000 */
[----:B------:R-:W-:Y:S02]  /*28d0*/  ISETP.GT.AND P0, PT, R3, RZ, P4 ;  /* 0x000000ff0300720c */ /* 0x000fe40002704270 */
[----:B------:R-:W-:Y:S01]  /*28e0*/  P2R R108, PR, RZ, 0x10 ;  /* 0x00000010ff6c7803 */ /* 0x000fe20000000000 */
[----:B------:R-:W-:Y:S01]  /*28f0*/  FFMA R58, R59, R88, R58 ;  /* 0x000000583b3a7223 */ /* 0x000fe2000000003a */
[----:B------:R-:W-:-:S04]  /*2900*/  IMAD.MOV.U32 R59, RZ, RZ, R101 ;  /* 0x000000ffff3b7224 */ /* 0x000fc800078e0065 */
[----:B------:R-:W-:-:S04]  /*2910*/  F2FP.BF16.F32.PACK_AB R58, RZ, R58 ;  /* 0x0000003aff3a723e */ /* 0x000fc800000010ff */
[----:B------:R-:W-:Y:S01]  /*2920*/  PRMT R5, R58, 0x7610, R5 ;  /* 0x000076103a057816 */ /* 0x000fe20000000005 */
[----:B------:R-:W-:-:S05]  /*2930*/  IMAD.MOV.U32 R58, RZ, RZ, R100 ;  /* 0x000000ffff3a7224 */ /* 0x000fca00078e0064 */
[----:B------:R0:W-:Y:S01]  /*2940*/  @P1 STG.E.U16 desc[UR36][R58.64+0x2], R5 ;  /* 0x000002053a001986 */ /* 0x0001e2000c101524 */
[----:B------:R-:W-:Y:S05]  /*2950*/  @!P0 BRA `(.L_x_41) ;  /* 0x0000000000048947 */ /* 0x000fea0003800000 */
[----:B------:R3:W5:Y:S02]  /*2960*/  LDG.E.LTC128B.U16 R104, desc[UR36][R8.64+0x10] ;  /* 0x0000102408687981 */ /* 0x000764000c1e1520 */
.L_x_41:
[----:B------:R-:W-:Y:S05]  /*2970*/  BSYNC B1 ;  /* 0x0000000000017941 */ /* 0x000fea0003800000 */
.L_x_40:
[----:B-----5:R-:W-:Y:S01]  /*2980*/  IMAD.U32 R15, R104, 0x10000, RZ ;  /* 0x00010000680f7824 */ /* 0x020fe200078e00ff */
[----:B------:R-:W-:Y:S01]  /*2990*/  ISETP.GT.AND P3, PT, R4, 0x9, PT ;  /* 0x000000090400780c */ /* 0x000fe20003f64270 */
[C---:B0-----:R-:W-:Y:S01]  /*29a0*/  IMAD.SHL.U32 R5, R12.reuse, 0x100, RZ ;  /* 0x000001000c057824 */ /* 0x041fe200078e00ff */
[----:B------:R-:W-:Y:S01]  /*29b0*/  BSSY B1, `(.L_x_42) ;  /* 0x000000c000017945 */ /* 0x000fe20003800000 */
[----:B------:R-:W-:Y:S01]  /*29c0*/  FMUL R105, R15, R90 ;  /* 0x0000005a0f697220 */ /* 0x000fe20000400000 */
[----:B------:R-:W-:Y:S02]  /*29d0*/  SHF.L.U64.HI R15, R12, 0x8, R13 ;  /* 0x000000080c0f7819 */ /* 0x000fe4000001020d */
[----:B------:R-:W-:Y:S01]  /*29e0*/  IADD3 R12, P1, P2, R5, R94, R109 ;  /* 0x0000005e050c7210 */ /* 0x000fe20007a3e06d */
[----:B------:R-:W-:Y:S01]  /*29f0*/  FFMA R105, R60, R88, R105 ;  /* 0x000000583c697223 */ /* 0x000fe20000000069 */
[----:B------:R-:W-:Y:S02]  /*2a00*/  P2R R109, PR, RZ, 0x8 ;  /* 0x00000008ff6d7803 */ /* 0x000fe40000000000 */
[----:B------:R-:W-:-:S02]  /*2a10*/  IADD3.X R13, R15, R95, R111, P1, P2 ;  /* 0x0000005f0f0d7210 */ /* 0x000fc40000fe446f */
[----:B------:R-:W-:Y:S02]  /*2a20*/  F2FP.BF16.F32.PACK_AB R105, RZ, R105 ;  /* 0x00000069ff69723e */ /* 0x000fe400000010ff */
[----:B------:R-:W-:-:S03]  /*2a30*/  ISETP.GT.AND P1, PT, R3, RZ, P3 ;  /* 0x000000ff0300720c */ /* 0x000fc60001f24270 */
[----:B------:R0:W-:Y:S10]  /*2a40*/  @P0 STG.E.U16 desc[UR36][R94.64+0x10], R105 ;  /* 0x000010695e000986 */ /* 0x0001f4000c101524 */
[----:B------:R-:W-:Y:S05]  /*2a50*/  @!P1 BRA `(.L_x_43) ;  /* 0x0000000000049947 */ /* 0x000fea0003800000 */
[----:B------:R4:W5:Y:S02]  /*2a60*/  LDG.E.LTC128B.U16 R104, desc[UR36][R8.64+0x12] ;  /* 0x0000122408687981 */ /* 0x000964000c1e1520 */
.L_x_43:
[----:B------:R-:W-:Y:S05]  /*2a70*/  BSYNC B1 ;  /* 0x0000000000017941 */ /* 0x000fea0003800000 */
.L_x_42:
[----:B0----5:R-:W-:Y:S01]  /*2a80*/  IMAD.U32 R105, R104, 0x10000, RZ ;  /* 0x0001000068697824 */ /* 0x021fe200078e00ff */
[----:B------:R-:W-:Y:S01]  /*2a90*/  ISETP.GT.AND P0, PT, R3, 0x8, P4 ;  /* 0x000000080300780c */ /* 0x000fe20002704270 */
[----:B------:R-:W-:Y:S02]  /*2aa0*/  BSSY B1, `(.L_x_44) ;  /* 0x000000a000017945 */ /* 0x000fe40003800000 */
[----:B------:R-:W-:-:S04]  /*2ab0*/  FMUL R60, R105, R90 ;  /* 0x0000005a693c7220 */ /* 0x000fc80000400000 */
[----:B------:R-:W-:Y:S01]  /*2ac0*/  FFMA R60, R61, R88, R60 ;  /* 0x000000583d3c7223 */ /* 0x000fe2000000003c */
[----:B------:R-:W-:-:S04]  /*2ad0*/  @P1 IMAD.MOV.U32 R61, RZ, RZ, R95 ;  /* 0x000000ffff3d1224 */ /* 0x000fc800078e005f */
[----:B------:R-:W-:-:S04]  /*2ae0*/  F2FP.BF16.F32.PACK_AB R60, RZ, R60 ;  /* 0x0000003cff3c723e */ /* 0x000fc800000010ff */
[----:B------:R-:W-:Y:S01]  /*2af0*/  PRMT R105, R60, 0x7610, R105 ;  /* 0x000076103c697816 */ /* 0x000fe20000000069 */
[----:B------:R-:W-:-:S05]  /*2b00*/  @P1 IMAD.MOV.U32 R60, RZ, RZ, R94 ;  /* 0x000000ffff3c1224 */ /* 0x000fca00078e005e */
[----:B------:R0:W-:Y:S01]  /*2b10*/  @P1 STG.E.U16 desc[UR36][R60.64+0x12], R105 ;  /* 0x000012693c001986 */ /* 0x0001e2000c101524 */
[----:B------:R-:W-:Y:S05]  /*2b20*/  @!P0 BRA `(.L_x_45) ;  /* 0x0000000000048947 */ /* 0x000fea0003800000 */
[----:B------:R0:W5:Y:S02]  /*2b30*/  LDG.E.LTC128B.U16 R104, desc[UR36][R56.64+0x10] ;  /* 0x0000102438687981 */ /* 0x000164000c1e1520 */
.L_x_45:
[----:B------:R-:W-:Y:S05]  /*2b40*/  BSYNC B1 ;  /* 0x0000000000017941 */ /* 0x000fea0003800000 */
.L_x_44:
[----:B0----5:R-:W-:Y:S01]  /*2b50*/  IMAD.U32 R61, R104, 0x10000, RZ ;  /* 0x00010000683d7824 */ /* 0x021fe200078e00ff */
[----:B------:R-:W-:Y:S01]  /*2b60*/  ISETP.GT.AND P1, PT, R3, 0x8, P3 ;  /* 0x000000080300780c */ /* 0x000fe20001f24270 */
[----:B------:R-:W-:Y:S02]  /*2b70*/  BSSY B1, `(.L_x_46) ;  /* 0x0000007000017945 */ /* 0x000fe40003800000 */
[----:B------:R-:W-:-:S04]  /*2b80*/  FMUL R61, R61, R90 ;  /* 0x0000005a3d3d7220 */ /* 0x000fc80000400000 */
[----:B------:R-:W-:-:S05]  /*2b90*/  FFMA R61, R62, R88, R61 ;  /* 0x000000583e3d7223 */ /* 0x000fca000000003d */
[----:B------:R-:W-:-:S05]  /*2ba0*/  F2FP.BF16.F32.PACK_AB R61, RZ, R61 ;  /* 0x0000003dff3d723e */ /* 0x000fca00000010ff */
[----:B------:R0:W-:Y:S01]  /*2bb0*/  @P0 STG.E.U16 desc[UR36][R58.64+0x10], R61 ;  /* 0x0000103d3a000986 */ /* 0x0001e2000c101524 */
[----:B------:R-:W-:Y:S05]  /*2bc0*/  @!P1 BRA `(.L_x_47) ;  /* 0x0000000000049947 */ /* 0x000fea0003800000 */
[----:B------:R0:W5:Y:S02]  /*2bd0*/  LDG.E.LTC128B.U16 R104, desc[UR36][R56.64+0x12] ;  /* 0x0000122438687981 */ /* 0x000164000c1e1520 */
.L_x_47:
[----:B------:R-:W-:Y:S05]  /*2be0*/  BSYNC B1 ;  /* 0x0000000000017941 */ /* 0x000fea0003800000 */
.L_x_46:
[----:B0----5:R-:W-:Y:S01]  /*2bf0*/  IMAD.U32 R61, R104, 0x10000, RZ ;  /* 0x00010000683d7824 */ /* 0x021fe200078e00ff */
[----:B------:R-:W-:Y:S01]  /*2c00*/  IADD3 R113, P0, R113, 0x80, RZ ;  /* 0x0000008071717810 */ /* 0x000fe20007f1e0ff */
[----:B------:R-:W-:Y:S01]  /*2c10*/  BSSY B1, `(.L_x_48) ;  /* 0x000000b000017945 */ /* 0x000fe20003800000 */
[----:B------:R-:W-:Y:S01]  /*2c20*/  ISETP.GT.AND P2, PT, R4, 0x10, PT ;  /* 0x000000100400780c */ /* 0x000fe20003f44270 */
[----:B------:R-:W-:Y:S02]  /*2c30*/  FMUL R60, R61, R90 ;  /* 0x0000005a3d3c7220 */ /* 0x000fe40000400000 */
[----:B------:R-:W-:Y:S01]  /*2c40*/  IMAD.X R97, RZ, RZ, R97, P0 ;  /* 0x000000ffff617224 */ /* 0x000fe200000e0661 */
[----:B------:R-:W-:Y:S01]  /*2c50*/  ISETP.GT.AND P0, PT, R3, RZ, P2 ;  /* 0x000000ff0300720c */ /* 0x000fe20001704270 */
[----:B------:R-:W-:Y:S01]  /*2c60*/  FFMA R60, R63, R88, R60 ;  /* 0x000000583f3c7223 */ /* 0x000fe2000000003c */
[----:B------:R-:W-:-:S04]  /*2c70*/  P2R R105, PR, RZ, 0x4 ;  /* 0x00000004ff697803 */ /* 0x000fc80000000000 */
[----:B------:R-:W-:-:S05]  /*2c80*/  F2FP.BF16.F32.PACK_AB R60, RZ, R60 ;  /* 0x0000003cff3c723e */ /* 0x000fca00000010ff */
[----:B------:R0:W-:Y:S02]  /*2c90*/  @P1 STG.E.U16 desc[UR36][R58.64+0x12], R60 ;  /* 0x0000123c3a001986 */ /* 0x0001e4000c101524 */
[----:B------:R-:W-:Y:S05]  /*2ca0*/  @!P0 BRA `(.L_x_49) ;  /* 0x0000000000048947 */ /* 0x000fea0003800000 */
[----:B------:R0:W5:Y:S02]  /*2cb0*/  LDG.E.LTC128B.U16 R104, desc[UR36][R8.64+0x20] ;  /* 0x0000202408687981 */ /* 0x000164000c1e1520 */
.L_x_49:
[----:B------:R-:W-:Y:S05]  /*2cc0*/  BSYNC B1 ;  /* 0x0000000000017941 */ /* 0x000fea0003800000 */
.L_x_48:
[----:B-----5:R-:W-:Y:S01]  /*2cd0*/  IMAD.U32 R21, R104, 0x10000, RZ ;  /* 0x0001000068157824 */ /* 0x020fe200078e00ff */
[----:B------:R-:W-:Y:S01]  /*2ce0*/  ISETP.GT.AND P1, PT, R4, 0x11, PT ;  /* 0x000000110400780c */ /* 0x000fe20003f24270 */
[----:B0-----:R-:W-:Y:S01]  /*2cf0*/  IMAD R60, R97, R98, RZ ;  /* 0x00000062613c7224 */ /* 0x001fe200078e02ff */
[----:B------:R-:W-:Y:S01]  /*2d00*/  BSSY B1, `(.L_x_50) ;  /* 0x0000021000017945 */ /* 0x000fe20003800000 */
[----:B------:R-:W-:Y:S01]  /*2d10*/  FMUL R21, R21, R90 ;  /* 0x0000005a15157220 */ /* 0x000fe20000400000 */
[----:B------:R-:W-:-:S04]  /*2d20*/  IMAD.WIDE.U32 R62, R113, R98, R6 ;  /* 0x00000062713e7225 */ /* 0x000fc800078e0006 */
[----:B------:R-:W-:Y:S01]  /*2d30*/  FFMA R21, R64, R88, R21 ;  /* 0x0000005840157223 */ /* 0x000fe20000000015 */
[C---:B------:R-:W-:Y:S02]  /*2d40*/  IMAD R111, R113.reuse, R99, R60 ;  /* 0x00000063716f7224 */ /* 0x040fe400078e023c */
[----:B------:R-:W-:Y:S02]  /*2d50*/  IMAD.WIDE.U32 R60, R113, R98, R92 ;  /* 0x00000062713c7225 */ /* 0x000fe400078e005c */
[----:B------:R-:W-:Y:S02]  /*2d60*/  F2FP.BF16.F32.PACK_AB R21, RZ, R21 ;  /* 0x00000015ff15723e */ /* 0x000fe400000010ff */
[----:B------:R-:W-:Y:S02]  /*2d70*/  IMAD.IADD R63, R111, 0x1, R63 ;  /* 0x000000016f3f7824 */ /* 0x000fe400078e023f */
[----:B------:R-:W-:Y:S01]  /*2d80*/  PRMT R97, R21, 0x7610, R97 ;  /* 0x0000761015617816 */ /* 0x000fe20000000061 */
[----:B------:R-:W-:-:S02]  /*2d90*/  IMAD.IADD R21, R61, 0x1, R111 ;  /* 0x000000013d157824 */ /* 0x000fc400078e026f */
[----:B------:R-:W-:Y:S02]  /*2da0*/  IMAD.WIDE.U32 R98, R113, R98, R102 ;  /* 0x0000006271627225 */ /* 0x000fe400078e0066 */
[----:B------:R0:W-:Y:S02]  /*2db0*/  @P0 STG.E.U16 desc[UR36][R94.64+0x20], R97 ;  /* 0x000020615e000986 */ /* 0x0001e4000c101524 */
[----:B------:R-:W-:Y:S02]  /*2dc0*/  IMAD.IADD R111, R111, 0x1, R99 ;  /* 0x000000016f6f7824 */ /* 0x000fe400078e0263 */
[----:B0-----:R-:W-:Y:S01]  /*2dd0*/  IMAD.WIDE.U32 R96, R89, R14, R62 ;  /* 0x0000000e59607225 */ /* 0x001fe200078e003e */
[----:B------:R-:W-:-:S04]  /*2de0*/  LEA R62, P0, R60, R10, 0x1 ;  /* 0x0000000a3c3e7211 */ /* 0x000fc800078008ff */
[----:B------:R-:W-:Y:S01]  /*2df0*/  LEA.HI.X R63, R60, R11, R21, 0x1, P0 ;  /* 0x0000000b3c3f7211 */ /* 0x000fe200000f0c15 */
[----:B------:R-:W-:Y:S01]  /*2e00*/  IMAD.IADD R21, R91, 0x1, R97 ;  /* 0x000000015b157824 */ /* 0x000fe200078e0261 */
[----:B------:R-:W-:-:S04]  /*2e10*/  LEA R60, P0, R96, R10, 0x1 ;  /* 0x0000000a603c7211 */ /* 0x000fc800078008ff */
[----:B------:R-:W-:Y:S02]  /*2e20*/  LEA.HI.X R61, R96, R11, R21, 0x1, P0 ;  /* 0x0000000b603d7211 */ /* 0x000fe400000f0c15 */
[----:B------:R-:W-:-:S05]  /*2e30*/  IADD3 R64, P0, R20, R98, RZ ;  /* 0x0000006214407210 */ /* 0x000fca0007f1e0ff */
[----:B------:R-:W-:Y:S01]  /*2e40*/  IMAD.X R92, R111, 0x1, R93, P0 ;  /* 0x000000016f5c7824 */ /* 0x000fe200000e065d */
[----:B------:R-:W-:-:S05]  /*2e50*/  IADD3 R20, P0, R6, R98, RZ ;  /* 0x0000006206147210 */ /* 0x000fca0007f1e0ff */
[----:B------:R-:W-:Y:S01]  /*2e60*/  IMAD.X R21, R7, 0x1, R111, P0 ;  /* 0x0000000107157824 */ /* 0x000fe200000e066f */
[----:B------:R-:W-:Y:S01]  /*2e70*/  LEA R6, P0, R64, R10, 0x1 ;  /* 0x0000000a40067211 */ /* 0x000fe200078008ff */
[----:B------:R-:W-:-:S03]  /*2e80*/  IMAD.WIDE.U32 R20, R89, R14, R20 ;  /* 0x0000000e59147225 */ /* 0x000fc600078e0014 */
[----:B------:R-:W-:Y:S02]  /*2e90*/  LEA.HI.X R7, R64, R11, R92, 0x1, P0 ;  /* 0x0000000b40077211 */ /* 0x000fe400000f0c5c */
[----:B------:R-:W-:Y:S01]  /*2ea0*/  P2R R89, PR, RZ, 0x2 ;  /* 0x00000002ff597803 */ /* 0x000fe20000000000 */
[----:B------:R-:W-:Y:S01]  /*2eb0*/  IMAD.IADD R91, R91, 0x1, R21 ;  /* 0x000000015b5b7824 */ /* 0x000fe200078e0215 */
[----:B------:R-:W-:-:S04]  /*2ec0*/  LEA R10, P0, R20, R10, 0x1 ;  /* 0x0000000a140a7211 */ /* 0x000fc800078008ff */
[----:B------:R-:W-:Y:S02]  /*2ed0*/  LEA.HI.X R11, R20, R11, R91, 0x1, P0 ;  /* 0x0000000b140b7211 */ /* 0x000fe400000f0c5b */
[----:B------:R-:W-:-:S13]  /*2ee0*/  ISETP.GT.AND P0, PT, R3, RZ, P1 ;  /* 0x000000ff0300720c */ /* 0x000fda0000f04270 */
[----:B------:R-:W-:Y:S05]  /*2ef0*/  @!P0 BRA `(.L_x_51) ;  /* 0x0000000000048947 */ /* 0x000fea0003800000 */
[----:B------:R0:W5:Y:S02]  /*2f00*/  LDG.E.LTC128B.U16 R104, desc[UR36][R8.64+0x22] ;  /* 0x0000222408687981 */ /* 0x000164000c1e1520 */
.L_x_51:
[----:B------:R-:W-:Y:S05]  /*2f10*/  BSYNC B1 ;  /* 0x0000000000017941 */ /* 0x000fea0003800000 */
.L_x_50:
[----:B-----5:R-:W-:Y:S01]  /*2f20*/  IMAD.U32 R21, R104, 0x10000, RZ ;  /* 0x0001000068157824 */ /* 0x020fe200078e00ff */
[----:B------:R-:W-:Y:S01]  /*2f30*/  BSSY B1, `(.L_x_52) ;  /* 0x000000a000017945 */ /* 0x000fe20003800000 */
[----:B------:R-:W-:Y:S02]  /*2f40*/  @P0 IMAD.MOV.U32 R20, RZ, RZ, R94 ;  /* 0x000000ffff140224 */ /* 0x000fe400078e005e */
[----:B------:R-:W-:Y:S01]  /*2f50*/  FMUL R14, R21, R90 ;  /* 0x0000005a150e7220 */ /* 0x000fe20000400000 */
[----:B------:R-:W-:-:S03]  /*2f60*/  @P0 IMAD.MOV.U32 R21, RZ, RZ, R95 ;  /* 0x000000ffff150224 */ /* 0x000fc600078e005f */
[----:B------:R-:W-:-:S05]  /*2f70*/  FFMA R14, R65, R88, R14 ;  /* 0x00000058410e7223 */ /* 0x000fca000000000e */
[----:B------:R-:W-:-:S05]  /*2f80*/  F2FP.BF16.F32.PACK_AB R14, RZ, R14 ;  /* 0x0000000eff0e723e */ /* 0x000fca00000010ff */
[----:B------:R0:W-:Y:S01]  /*2f90*/  @P0 STG.E.U16 desc[UR36][R20.64+0x22], R14 ;  /* 0x0000220e14000986 */ /* 0x0001e2000c101524 */
[----:B------:R-:W-:-:S13]  /*2fa0*/  ISETP.GT.AND P0, PT, R3, 0x8, P2 ;  /* 0x000000080300780c */ /* 0x000fda0001704270 */
[----:B0-----:R-:W-:Y:S05]  /*2fb0*/  @!P0 BRA `(.L_x_53) ;  /* 0x0000000000048947 */ /* 0x001fea0003800000 */
[----:B------:R0:W5:Y:S02]  /*2fc0*/  LDG.E.LTC128B.U16 R104, desc[UR36][R56.64+0x20] ;  /* 0x0000202438687981 */ /* 0x000164000c1e1520 */
.L_x_53:
[----:B------:R-:W-:Y:S05]  /*2fd0*/  BSYNC B1 ;  /* 0x0000000000017941 */ /* 0x000fea0003800000 */
.L_x_52:
[----:B-----5:R-:W-:Y:S01]  /*2fe0*/  IMAD.U32 R21, R104, 0x10000, RZ ;  /* 0x0001000068157824 */ /* 0x020fe200078e00ff */
[----:B------:R-:W-:Y:S03]  /*2ff0*/  BSSY B1, `(.L_x_54) ;  /* 0x0000008000017945 */ /* 0x000fe60003800000 */
[----:B------:R-:W-:-:S04]  /*3000*/  FMUL R21, R21, R90 ;  /* 0x0000005a15157220 */ /* 0x000fc80000400000 */
[----:B------:R-:W-:-:S05]  /*3010*/  FFMA R21, R66, R88, R21 ;  /* 0x0000005842157223 */ /* 0x000fca0000000015 */
[----:B------:R-:W-:-:S05]  /*3020*/  F2FP.BF16.F32.PACK_AB R21, RZ, R21 ;  /* 0x00000015ff15723e */ /* 0x000fca00000010ff */
[----:B------:R0:W-:Y:S01]  /*3030*/  @P0 STG.E.U16 desc[UR36][R58.64+0x20], R21 ;  /* 0x000020153a000986 */ /* 0x0001e2000c101524 */
[----:B------:R-:W-:-:S13]  /*3040*/  ISETP.GT.AND P0, PT, R3, 0x8, P1 ;  /* 0x000000080300780c */ /* 0x000fda0000f04270 */
[----:B0-----:R-:W-:Y:S05]  /*3050*/  @!P0 BRA `(.L_x_55) ;  /* 0x0000000000048947 */ /* 0x001fea0003800000 */
[----:B------:R0:W5:Y:S02]  /*3060*/  LDG.E.LTC128B.U16 R104, desc[UR36][R56.64+0x22] ;  /* 0x0000222438687981 */ /* 0x000164000c1e1520 */
.L_x_55:
[----:B------:R-:W-:Y:S05]  /*3070*/  BSYNC B1 ;  /* 0x0000000000017941 */ /* 0x000fea0003800000 */
.L_x_54:
[----:B-----5:R-:W-:Y:S01]  /*3080*/  IMAD.U32 R21, R104, 0x10000, RZ ;  /* 0x0001000068157824 */ /* 0x020fe200078e00ff */
[----:B------:R-:W-:Y:S01]  /*3090*/  ISETP.GT.AND P2, PT, R4, 0x18, PT ;  /* 0x000000180400780c */ /* 0x000fe20003f44270 */
[----:B------:R-:W-:Y:S02]  /*30a0*/  BSSY B1, `(.L_x_56) ;  /* 0x0000009000017945 */ /* 0x000fe40003800000 */
[----:B------:R-:W-:Y:S01]  /*30b0*/  FMUL R14, R21, R90 ;  /* 0x0000005a150e7220 */ /* 0x000fe20000400000 */
[----:B------:R-:W-:-:S03]  /*30c0*/  P2R R91, PR, RZ, 0x4 ;  /* 0x00000004ff5b7803 */ /* 0x000fc60000000000 */
[----:B------:R-:W-:-:S05]  /*30d0*/  FFMA R14, R67, R88, R14 ;  /* 0x00000058430e7223 */ /* 0x000fca000000000e */
[----:B------:R-:W-:-:S05]  /*30e0*/  F2FP.BF16.F32.PACK_AB R14, RZ, R14 ;  /* 0x0000000eff0e723e */ /* 0x000fca00000010ff */
[----:B------:R0:W-:Y:S01]  /*30f0*/  @P0 STG.E.U16 desc[UR36][R58.64+0x22], R14 ;  /* 0x0000220e3a000986 */ /* 0x0001e2000c101524 */
[----:B------:R-:W-:-:S13]  /*3100*/  ISETP.GT.AND P0, PT, R3, RZ, P2 ;  /* 0x000000ff0300720c */ /* 0x000fda0001704270 */
[----:B0-----:R-:W-:Y:S05]  /*3110*/  @!P0 BRA `(.L_x_57) ;  /* 0x0000000000048947 */ /* 0x001fea0003800000 */
[----:B------:R0:W5:Y:S02]  /*3120*/  LDG.E.LTC128B.U16 R104, desc[UR36][R8.64+0x30] ;  /* 0x0000302408687981 */ /* 0x000164000c1e1520 */
.L_x_57:
[----:B------:R-:W-:Y:S05]  /*3130*/  BSYNC B1 ;  /* 0x0000000000017941 */ /* 0x000fea0003800000 */
.L_x_56:
[----:B-----5:R-:W-:Y:S01]  /*3140*/  IMAD.U32 R21, R104, 0x10000, RZ ;  /* 0x0001000068157824 */ /* 0x020fe200078e00ff */
[----:B------:R-:W-:Y:S01]  /*3150*/  ISETP.GT.AND P1, PT, R4, 0x19, PT ;  /* 0x000000190400780c */ /* 0x000fe20003f24270 */
[----:B------:R-:W-:Y:S01]  /*3160*/  @P0 IMAD.MOV.U32 R20, RZ, RZ, R94 ;  /* 0x000000ffff140224 */ /* 0x000fe200078e005e */
[----:B------:R-:W-:Y:S01]  /*3170*/  BSSY B1, `(.L_x_58) ;  /* 0x000000b000017945 */ /* 0x000fe20003800000 */
[----:B------:R-:W-:-:S04]  /*3180*/  FMUL R21, R21, R90 ;  /* 0x0000005a15157220 */ /* 0x000fc80000400000 */
[----:B------:R-:W-:Y:S01]  /*3190*/  FFMA R21, R68, R88, R21 ;  /* 0x0000005844157223 */ /* 0x000fe20000000015 */
[----:B------:R-:W-:-:S04]  /*31a0*/  P2R R68, PR, RZ, 0x2 ;  /* 0x00000002ff447803 */ /* 0x000fc80000000000 */
[----:B------:R-:W-:-:S04]  /*31b0*/  F2FP.BF16.F32.PACK_AB R21, RZ, R21 ;  /* 0x00000015ff15723e */ /* 0x000fc800000010ff */
[----:B------:R-:W-:Y:S01]  /*31c0*/  PRMT R14, R21, 0x7610, R14 ;  /* 0x00007610150e7816 */ /* 0x000fe2000000000e */
[----:B------:R-:W-:-:S05]  /*31d0*/  @P0 IMAD.MOV.U32 R21, RZ, RZ, R95 ;  /* 0x000000ffff150224 */ /* 0x000fca00078e005f */
[----:B------:R0:W-:Y:S01]  /*31e0*/  @P0 STG.E.U16 desc[UR36][R20.64+0x30], R14 ;  /* 0x0000300e14000986 */ /* 0x0001e2000c101524 */
[----:B------:R-:W-:-:S13]  /*31f0*/  ISETP.GT.AND P0, PT, R3, RZ, P1 ;  /* 0x000000ff0300720c */ /* 0x000fda0000f04270 */
[----:B0-----:R-:W-:Y:S05]  /*3200*/  @!P0 BRA `(.L_x_59) ;  /* 0x0000000000048947 */ /* 0x001fea0003800000 */
[----:B------:R0:W5:Y:S02]  /*3210*/  LDG.E.LTC128B.U16 R104, desc[UR36][R8.64+0x32] ;  /* 0x0000322408687981 */ /* 0x000164000c1e1520 */
.L_x_59:
[----:B------:R-:W-:Y:S05]  /*3220*/  BSYNC B1 ;  /* 0x0000000000017941 */ /* 0x000fea0003800000 */
.L_x_58:
        /* <DEDUP_REMOVED lines=11> */
.L_x_61:
[----:B------:R-:W-:Y:S05]  /*32e0*/  BSYNC B1 ;  /* 0x0000000000017941 */ /* 0x000fea0003800000 */
.L_x_60:
        /* <DEDUP_REMOVED lines=9> */
.L_x_63:
[----:B------:R-:W-:Y:S05]  /*3380*/  BSYNC B1 ;  /* 0x0000000000017941 */ /* 0x000fea0003800000 */
.L_x_62:
        /* <DEDUP_REMOVED lines=11> */
.L_x_65:
[----:B------:R-:W-:Y:S05]  /*3440*/  BSYNC B1 ;  /* 0x0000000000017941 */ /* 0x000fea0003800000 */
.L_x_64:
[----:B-----5:R-:W-:Y:S01]  /*3450*/  IMAD.U32 R21, R104, 0x10000, RZ ;  /* 0x0001000068157824 */ /* 0x020fe200078e00ff */
[----:B------:R-:W-:Y:S01]  /*3460*/  ISETP.GT.AND P1, PT, R4, 0x21, PT ;  /* 0x000000210400780c */ /* 0x000fe20003f24270 */
[----:B------:R-:W-:Y:S01]  /*3470*/  @P0 IMAD.MOV.U32 R20, RZ, RZ, R94 ;  /* 0x000000ffff140224 */ /* 0x000fe200078e005e */
[----:B------:R-:W-:Y:S01]  /*3480*/  BSSY B1, `(.L_x_66) ;  /* 0x000000b000017945 */ /* 0x000fe20003800000 */
[----:B------:R-:W-:Y:S01]  /*3490*/  FMUL R21, R21, R90 ;  /* 0x0000005a15157220 */ /* 0x000fe20000400000 */
[----:B------:R-:W-:-:S03]  /*34a0*/  P2R R70, PR, RZ, 0x2 ;  /* 0x00000002ff467803 */ /* 0x000fc60000000000 */
[----:B------:R-:W-:-:S05]  /*34b0*/  FFMA R21, R72, R88, R21 ;  /* 0x0000005848157223 */ /* 0x000fca0000000015 */
[----:B------:R-:W-:-:S04]  /*34c0*/  F2FP.BF16.F32.PACK_AB R21, RZ, R21 ;  /* 0x00000015ff15723e */ /* 0x000fc800000010ff */
[----:B------:R-:W-:Y:S01]  /*34d0*/  PRMT R14, R21, 0x7610, R14 ;  /* 0x00007610150e7816 */ /* 0x000fe2000000000e */
[----:B------:R-:W-:-:S05]  /*34e0*/  @P0 IMAD.MOV.U32 R21, RZ, RZ, R95 ;  /* 0x000000ffff150224 */ /* 0x000fca00078e005f */
[----:B------:R0:W-:Y:S01]  /*34f0*/  @P0 STG.E.U16 desc[UR36][R20.64+0x40], R14 ;  /* 0x0000400e14000986 */ /* 0x0001e2000c101524 */
[----:B------:R-:W-:-:S13]  /*3500*/  ISETP.GT.AND P0, PT, R3, RZ, P1 ;  /* 0x000000ff0300720c */ /* 0x000fda0000f04270 */
[----:B0-----:R-:W-:Y:S05]  /*3510*/  @!P0 BRA `(.L_x_67) ;  /* 0x0000000000048947 */ /* 0x001fea0003800000 */
[----:B------:R0:W5:Y:S02]  /*3520*/  LDG.E.LTC128B.U16 R104, desc[UR36][R8.64+0x42] ;  /* 0x0000422408687981 */ /* 0x000164000c1e1520 */
.L_x_67:
[----:B------:R-:W-:Y:S05]  /*3530*/  BSYNC B1 ;  /* 0x0000000000017941 */ /* 0x000fea0003800000 */
.L_x_66:
        /* <DEDUP_REMOVED lines=11> */
.L_x_69:
[----:B------:R-:W-:Y:S05]  /*35f0*/  BSYNC B1 ;  /* 0x0000000000017941 */ /* 0x000fea0003800000 */
.L_x_68:
        /* <DEDUP_REMOVED lines=9> */
.L_x_71:
[----:B------:R-:W-:Y:S05]  /*3690*/  BSYNC B1 ;  /* 0x0000000000017941 */ /* 0x000fea0003800000 */
.L_x_70:
        /* <DEDUP_REMOVED lines=11> */
.L_x_73:
[----:B------:R-:W-:Y:S05]  /*3750*/  BSYNC B1 ;  /* 0x0000000000017941 */ /* 0x000fea0003800000 */
.L_x_72:
[----:B-----5:R-:W-:Y:S01]  /*3760*/  IMAD.U32 R21, R104, 0x10000, RZ ;  /* 0x0001000068157824 */ /* 0x020fe200078e00ff */
[----:B------:R-:W-:Y:S01]  /*3770*/  ISETP.GT.AND P5, PT, R4, 0x29, PT ;  /* 0x000000290400780c */ /* 0x000fe20003fa4270 */
[----:B------:R-:W-:Y:S01]  /*3780*/  @P0 IMAD.MOV.U32 R20, RZ, RZ, R94 ;  /* 0x000000ffff140224 */ /* 0x000fe200078e005e */
[----:B------:R-:W-:Y:S01]  /*3790*/  BSSY B1, `(.L_x_74) ;  /* 0x000000b000017945 */ /* 0x000fe20003800000 */
[----:B------:R-:W-:-:S04]  /*37a0*/  FMUL R21, R21, R90 ;  /* 0x0000005a15157220 */ /* 0x000fc80000400000 */
[----:B------:R-:W-:-:S05]  /*37b0*/  FFMA R21, R76, R88, R21 ;  /* 0x000000584c157223 */ /* 0x000fca0000000015 */
[----:B------:R-:W-:-:S04]  /*37c0*/  F2FP.BF16.F32.PACK_AB R21, RZ, R21 ;  /* 0x00000015ff15723e */ /* 0x000fc800000010ff */
[----:B------:R-:W-:Y:S01]  /*37d0*/  PRMT R14, R21, 0x7610, R14 ;  /* 0x00007610150e7816 */ /* 0x000fe2000000000e */
[----:B------:R-:W-:-:S05]  /*37e0*/  @P0 IMAD.MOV.U32 R21, RZ, RZ, R95 ;  /* 0x000000ffff150224 */ /* 0x000fca00078e005f */
[----:B------:R1:W-:Y:S01]  /*37f0*/  @P0 STG.E.U16 desc[UR36][R20.64+0x50], R14 ;  /* 0x0000500e14000986 */ /* 0x0003e2000c101524 */
[----:B------:R-:W-:Y:S02]  /*3800*/  ISETP.GT.AND P0, PT, R3, RZ, P5 ;  /* 0x000000ff0300720c */ /* 0x000fe40002f04270 */
[----:B-1----:R-:W-:-:S11]  /*3810*/  P2R R14, PR, RZ, 0x20 ;  /* 0x00000020ff0e7803 */ /* 0x002fd60000000000 */
[----:B------:R-:W-:Y:S05]  /*3820*/  @!P0 BRA `(.L_x_75) ;  /* 0x0000000000048947 */ /* 0x000fea0003800000 */
[----:B------:R1:W5:Y:S02]  /*3830*/  LDG.E.LTC128B.U16 R104, desc[UR36][R8.64+0x52] ;  /* 0x0000522408687981 */ /* 0x000364000c1e1520 */
.L_x_75:
[----:B------:R-:W-:Y:S05]  /*3840*/  BSYNC B1 ;  /* 0x0000000000017941 */ /* 0x000fea0003800000 */
.L_x_74:
        /* <DEDUP_REMOVED lines=11> */
.L_x_77:
[----:B------:R-:W-:Y:S05]  /*3900*/  BSYNC B1 ;  /* 0x0000000000017941 */ /* 0x000fea0003800000 */
.L_x_76:
        /* <DEDUP_REMOVED lines=9> */
.L_x_79:
[----:B------:R-:W-:Y:S05]  /*39a0*/  BSYNC B1 ;  /* 0x0000000000017941 */ /* 0x000fea0003800000 */
.L_x_78:
[----:B-----5:R-:W-:Y:S01]  /*39b0*/  IMAD.U32 R21, R104, 0x10000, RZ ;  /* 0x0001000068157824 */ /* 0x020fe200078e00ff */
[----:B------:R-:W-:Y:S01]  /*39c0*/  ISETP.GT.AND P3, PT, R4, 0x30, PT ;  /* 0x000000300400780c */ /* 0x000fe20003f64270 */
[----:B------:R-:W-:Y:S02]  /*39d0*/  BSSY B1, `(.L_x_80) ;  /* 0x0000008000017945 */ /* 0x000fe40003800000 */
[----:B------:R-:W-:-:S04]  /*39e0*/  FMUL R14, R21, R90 ;  /* 0x0000005a150e7220 */ /* 0x000fc80000400000 */
[----:B------:R-:W-:-:S05]  /*39f0*/  FFMA R14, R79, R88, R14 ;  /* 0x000000584f0e7223 */ /* 0x000fca000000000e */
[----:B------:R-:W-:-:S05]  /*3a00*/  F2FP.BF16.F32.PACK_AB R14, RZ, R14 ;  /* 0x0000000eff0e723e */ /* 0x000fca00000010ff */
[----:B------:R0:W-:Y:S01]  /*3a10*/  @P0 STG.E.U16 desc[UR36][R58.64+0x52], R14 ;  /* 0x0000520e3a000986 */ /* 0x0001e2000c101524 */
[----:B------:R-:W-:-:S13]  /*3a20*/  ISETP.GT.AND P0, PT, R3, RZ, P3 ;  /* 0x000000ff0300720c */ /* 0x000fda0001f04270 */
[----:B0-----:R-:W-:Y:S05]  /*3a30*/  @!P0 BRA `(.L_x_81) ;  /* 0x0000000000048947 */ /* 0x001fea0003800000 */
[----:B------:R0:W5:Y:S02]  /*3a40*/  LDG.E.LTC128B.U16 R104, desc[UR36][R8.64+0x60] ;  /* 0x0000602408687981 */ /* 0x000164000c1e1520 */
.L_x_81:
[----:B------:R-:W-:Y:S05]  /*3a50*/  BSYNC B1 ;  /* 0x0000000000017941 */ /* 0x000fea0003800000 */
.L_x_80:
        /* <DEDUP_REMOVED lines=13> */
.L_x_83:
[----:B------:R-:W-:Y:S05]  /*3b30*/  BSYNC B1 ;  /* 0x0000000000017941 */ /* 0x000fea0003800000 */
.L_x_82:
        /* <DEDUP_REMOVED lines=11> */
.L_x_85:
[----:B------:R-:W-:Y:S05]  /*3bf0*/  BSYNC B1 ;  /* 0x0000000000017941 */ /* 0x000fea0003800000 */
.L_x_84:
        /* <DEDUP_REMOVED lines=9> */
.L_x_87:
[----:B------:R-:W-:Y:S05]  /*3c90*/  BSYNC B1 ;  /* 0x0000000000017941 */ /* 0x000fea0003800000 */
.L_x_86:
        /* <DEDUP_REMOVED lines=10> */
.L_x_89:
[----:B------:R-:W-:Y:S05]  /*3d40*/  BSYNC B1 ;  /* 0x0000000000017941 */ /* 0x000fea0003800000 */
.L_x_88:
[----:B-----5:R-:W-:Y:S01]  /*3d50*/  IMAD.U32 R21, R104, 0x10000, RZ ;  /* 0x0001000068157824 */ /* 0x020fe200078e00ff */
[----:B------:R-:W-:Y:S01]  /*3d60*/  @P0 MOV R66, R94 ;  /* 0x0000005e00420202 */ /* 0x000fe20000000f00 */
[----:B------:R-:W-:Y:S01]  /*3d70*/  @P0 IMAD.MOV.U32 R67, RZ, RZ, R95 ;  /* 0x000000ffff430224 */ /* 0x000fe200078e005f */
[----:B------:R-:W-:Y:S01]  /*3d80*/  BSSY B1, `(.L_x_90) ;  /* 0x000000f000017945 */ /* 0x000fe20003800000 */
[----:B------:R-:W-:-:S04]  /*3d90*/  FMUL R21, R21, R90 ;  /* 0x0000005a15157220 */ /* 0x000fc80000400000 */
[----:B------:R-:W-:-:S05]  /*3da0*/  FFMA R21, R84, R88, R21 ;  /* 0x0000005854157223 */ /* 0x000fca0000000015 */
[----:B------:R-:W-:-:S05]  /*3db0*/  F2FP.BF16.F32.PACK_AB R21, RZ, R21 ;  /* 0x00000015ff15723e */ /* 0x000fca00000010ff */
[----:B------:R1:W-:Y:S01]  /*3dc0*/  @P0 STG.E.U16 desc[UR36][R66.64+0x70], R21 ;  /* 0x0000701542000986 */ /* 0x0003e2000c101524 */
[----:B------:R-:W-:-:S05]  /*3dd0*/  IADD3 R20, P0, R5, R100, RZ ;  /* 0x0000006405147210 */ /* 0x000fca0007f1e0ff */
[----:B-1----:R-:W-:Y:S01]  /*3de0*/  IMAD.X R21, R15, 0x1, R101, P0 ;  /* 0x000000010f157824 */ /* 0x002fe200000e0665 */
[----:B------:R-:W-:-:S05]  /*3df0*/  IADD3 R64, P0, R5, R100, RZ ;  /* 0x0000006405407210 */ /* 0x000fca0007f1e0ff */
[----:B------:R-:W-:Y:S01]  /*3e00*/  IMAD.X R65, R15, 0x1, R101, P0 ;  /* 0x000000010f417824 */ /* 0x000fe200000e0665 */
[----:B------:R-:W-:-:S05]  /*3e10*/  IADD3 R14, P0, R5, R94, RZ ;  /* 0x0000005e050e7210 */ /* 0x000fca0007f1e0ff */
[----:B------:R-:W-:Y:S01]  /*3e20*/  IMAD.X R15, R15, 0x1, R95, P0 ;  /* 0x000000010f0f7824 */ /* 0x000fe200000e065f */
[----:B------:R-:W-:-:S04]  /*3e30*/  ISETP.GT.AND P0, PT, R4, 0x39, PT ;  /* 0x000000390400780c */ /* 0x000fc80003f04270 */
[----:B------:R-:W-:-:S13]  /*3e40*/  ISETP.GT.AND P4, PT, R3, RZ, P0 ;  /* 0x000000ff0300720c */ /* 0x000fda0000784270 */
[----:B------:R-:W-:Y:S05]  /*3e50*/  @!P4 BRA `(.L_x_91) ;  /* 0x000000000004c947 */ /* 0x000fea0003800000 */
[----:B------:R1:W5:Y:S02]  /*3e60*/  LDG.E.LTC128B.U16 R104, desc[UR36][R8.64+0x72] ;  /* 0x0000722408687981 */ /* 0x000364000c1e1520 */
.L_x_91:
[----:B------:R-:W-:Y:S05]  /*3e70*/  BSYNC B1 ;  /* 0x0000000000017941 */ /* 0x000fea0003800000 */
.L_x_90:
        /* <DEDUP_REMOVED lines=9> */
.L_x_93:
[----:B------:R-:W-:Y:S05]  /*3f10*/  BSYNC B1 ;  /* 0x0000000000017941 */ /* 0x000fea0003800000 */
.L_x_92:
        /* <DEDUP_REMOVED lines=9> */
.L_x_95:
[----:B------:R-:W-:Y:S05]  /*3fb0*/  BSYNC B1 ;  /* 0x0000000000017941 */ /* 0x000fea0003800000 */
.L_x_94:
[----:B-----5:R-:W-:-:S04]  /*3fc0*/  IMAD.U32 R5, R104, 0x10000, RZ ;  /* 0x0001000068057824 */ /* 0x020fc800078e00ff */
[----:B------:R-:W-:-:S04]  /*3fd0*/  FMUL R4, R5, R90 ;  /* 0x0000005a05047220 */ /* 0x000fc80000400000 */
[----:B------:R-:W-:-:S05]  /*3fe0*/  FFMA R4, R87, R88, R4 ;  /* 0x0000005857047223 */ /* 0x000fca0000000004 */
[----:B------:R-:W-:-:S05]  /*3ff0*/  F2FP.BF16.F32.PACK_AB R4, RZ, R4 ;  /* 0x00000004ff04723e */ /* 0x000fca00000010ff */
[----:B------:R0:W-:Y:S01]  /*4000*/  @P4 STG.E.U16 desc[UR36][R58.64+0x72], R4 ;  /* 0x000072043a004986 */ /* 0x0001e2000c101524 */
[----:B------:R-:W-:-:S13]  /*4010*/  ISETP.GT.AND P4, PT, R3, 0x80, P6 ;  /* 0x000000800300780c */ /* 0x000fda0003784270 */
[----:B------:R-:W2:Y:S01]  /*4020*/  @P4 LDG.E.LTC128B.U16 R104, desc[UR36][R62.64] ;  /* 0x000000243e684981 */ /* 0x000ea2000c1e1520 */
[----:B------:R-:W-:Y:S01]  /*4030*/  BSSY B1, `(.L_x_96) ;  /* 0x000000a000017945 */ /* 0x000fe20003800000 */
[----:B--2---:R-:W-:-:S04]  /*4040*/  IMAD.U32 R5, R104, 0x10000, RZ ;  /* 0x0001000068057824 */ /* 0x004fc800078e00ff */
[----:B------:R-:W-:-:S04]  /*4050*/  FMUL R5, R5, R90 ;  /* 0x0000005a05057220 */ /* 0x000fc80000400000 */
[----:B------:R-:W-:-:S05]  /*4060*/  FFMA R5, R24, R88, R5 ;  /* 0x0000005818057223 */ /* 0x000fca0000000005 */
[----:B------:R-:W-:-:S05]  /*4070*/  F2FP.BF16.F32.PACK_AB R5, RZ, R5 ;  /* 0x00000005ff05723e */ /* 0x000fca00000010ff */
[----:B------:R0:W-:Y:S01]  /*4080*/  @P4 STG.E.U16 desc[UR36][R14.64], R5 ;  /* 0x000000050e004986 */ /* 0x0001e2000c101524 */
[----:B------:R-:W-:-:S04]  /*4090*/  ISETP.NE.AND P4, PT, R107, RZ, PT ;  /* 0x000000ff6b00720c */ /* 0x000fc80003f85270 */
[----:B------:R-:W-:-:S13]  /*40a0*/  ISETP.GT.AND P4, PT, R3, 0x80, P4 ;  /* 0x000000800300780c */ /* 0x000fda0002784270 */
[----:B0-----:R-:W-:Y:S05]  /*40b0*/  @!P4 BRA `(.L_x_97) ;  /* 0x000000000004c947 */ /* 0x001fea0003800000 */
[----:B------:R0:W5:Y:S02]  /*40c0*/  LDG.E.LTC128B.U16 R104, desc[UR36][R60.64+0x2] ;  /* 0x000002243c687981 */ /* 0x000164000c1e1520 */
.L_x_97:
[----:B------:R-:W-:Y:S05]  /*40d0*/  BSYNC B1 ;  /* 0x0000000000017941 */ /* 0x000fea0003800000 */
.L_x_96:
[----:B-----5:R-:W-:Y:S01]  /*40e0*/  IMAD.U32 R5, R104, 0x10000, RZ ;  /* 0x0001000068057824 */ /* 0x020fe200078e00ff */
[----:B------:R-:W-:Y:S01]  /*40f0*/  ISETP.GT.AND P6, PT, R3, 0x88, P6 ;  /* 0x000000880300780c */ /* 0x000fe200037c4270 */
[----:B------:R-:W-:Y:S02]  /*4100*/  BSSY B1, `(.L_x_98) ;  /* 0x000000a000017945 */ /* 0x000fe40003800000 */
[----:B------:R-:W-:Y:S01]  /*4110*/  FMUL R4, R5, R90 ;  /* 0x0000005a05047220 */ /* 0x000fe20000400000 */
[----:B------:R-:W-:-:S03]  /*4120*/  @P4 IMAD.MOV.U32 R5, RZ, RZ, R15 ;  /* 0x000000ffff054224 */ /* 0x000fc600078e000f */
[----:B------:R-:W-:-:S05]  /*4130*/  FFMA R4, R25, R88, R4 ;  /* 0x0000005819047223 */ /* 0x000fca0000000004 */
[----:B------:R-:W-:-:S04]  /*4140*/  F2FP.BF16.F32.PACK_AB R4, RZ, R4 ;  /* 0x00000004ff04723e */ /* 0x000fc800000010ff */
[----:B-1-34-:R-:W-:Y:S01]  /*4150*/  PRMT R8, R4, 0x7610, R8 ;  /* 0x0000761004087816 */ /* 0x01afe20000000008 */
[----:B------:R-:W-:-:S05]  /*4160*/  @P4 IMAD.MOV.U32 R4, RZ, RZ, R14 ;  /* 0x000000ffff044224 */ /* 0x000fca00078e000e */
[----:B------:R1:W-:Y:S01]  /*4170*/  @P4 STG.E.U16 desc[UR36][R4.64+0x2], R8 ;  /* 0x0000020804004986 */ /* 0x0003e2000c101524 */
[----:B------:R-:W-:Y:S05]  /*4180*/  @!P6 BRA `(.L_x_99) ;  /* 0x000000000004e947 */ /* 0x000fea0003800000 */
[----:B------:R2:W5:Y:S02]  /*4190*/  LDG.E.LTC128B.U16 R104, desc[UR36][R6.64] ;  /* 0x0000002406687981 */ /* 0x000564000c1e1520 */
.L_x_99:
[----:B------:R-:W-:Y:S05]  /*41a0*/  BSYNC B1 ;  /* 0x0000000000017941 */ /* 0x000fea0003800000 */
.L_x_98:
[----:B-1---5:R-:W-:Y:S01]  /*41b0*/  IMAD.U32 R5, R104, 0x10000, RZ ;  /* 0x0001000068057824 */ /* 0x022fe200078e00ff */
[----:B------:R-:W-:Y:S01]  /*41c0*/  ISETP.NE.AND P4, PT, R107, RZ, PT ;  /* 0x000000ff6b00720c */ /* 0x000fe20003f85270 */
[----:B------:R-:W-:Y:S02]  /*41d0*/  BSSY B1, `(.L_x_100) ;  /* 0x0000008000017945 */ /* 0x000fe40003800000 */
[----:B------:R-:W-:Y:S01]  /*41e0*/  FMUL R5, R5, R90 ;  /* 0x0000005a05057220 */ /* 0x000fe20000400000 */
[----:B------:R-:W-:-:S03]  /*41f0*/  ISETP.GT.AND P4, PT, R3, 0x88, P4 ;  /* 0x000000880300780c */ /* 0x000fc60002784270 */
[----:B------:R-:W-:-:S05]  /*4200*/  FFMA R5, R26, R88, R5 ;  /* 0x000000581a057223 */ /* 0x000fca0000000005 */
[----:B------:R-:W-:-:S05]  /*4210*/  F2FP.BF16.F32.PACK_AB R5, RZ, R5 ;  /* 0x00000005ff05723e */ /* 0x000fca00000010ff */
[----:B------:R1:W-:Y:S01]  /*4220*/  @P6 STG.E.U16 desc[UR36][R20.64], R5 ;  /* 0x0000000514006986 */ /* 0x0003e2000c101524 */
[----:B------:R-:W-:Y:S05]  /*4230*/  @!P4 BRA `(.L_x_101) ;  /* 0x000000000004c947 */ /* 0x000fea0003800000 */
[----:B------:R3:W5:Y:S02]  /*4240*/  LDG.E.LTC128B.U16 R104, desc[UR36][R10.64+0x2] ;  /* 0x000002240a687981 */ /* 0x000764000c1e1520 */
.L_x_101:
[----:B------:R-:W-:Y:S05]  /*4250*/  BSYNC B1 ;  /* 0x0000000000017941 */ /* 0x000fea0003800000 */
.L_x_100:
[----:B-1---5:R-:W-:Y:S01]  /*4260*/  IMAD.U32 R5, R104, 0x10000, RZ ;  /* 0x0001000068057824 */ /* 0x022fe200078e00ff */
[----:B------:R-:W-:Y:S01]  /*4270*/  ISETP.NE.AND P6, PT, R108, RZ, PT ;  /* 0x000000ff6c00720c */ /* 0x000fe20003fc5270 */
[----:B------:R-:W-:Y:S02]  /*4280*/  BSSY B1, `(.L_x_102) ;  /* 0x0000008000017945 */ /* 0x000fe40003800000 */
[----:B------:R-:W-:-:S04]  /*4290*/  FMUL R4, R5, R90 ;  /* 0x0000005a05047220 */ /* 0x000fc80000400000 */
[----:B------:R-:W-:-:S05]  /*42a0*/  FFMA R4, R27, R88, R4 ;  /* 0x000000581b047223 */ /* 0x000fca0000000004 */
[----:B------:R-:W-:-:S05]  /*42b0*/  F2FP.BF16.F32.PACK_AB R4, RZ, R4 ;  /* 0x00000004ff04723e */ /* 0x000fca00000010ff */
[----:B------:R1:W-:Y:S01]  /*42c0*/  @P4 STG.E.U16 desc[UR36][R64.64+0x2], R4 ;  /* 0x0000020440004986 */ /* 0x0003e2000c101524 */
[----:B------:R-:W-:-:S13]  /*42d0*/  ISETP.GT.AND P4, PT, R3, 0x80, P6 ;  /* 0x000000800300780c */ /* 0x000fda0003784270 */
[----:B-1----:R-:W-:Y:S05]  /*42e0*/  @!P4 BRA `(.L_x_103) ;  /* 0x000000000004c947 */ /* 0x002fea0003800000 */
[----:B------:R1:W5:Y:S02]  /*42f0*/  LDG.E.LTC128B.U16 R104, desc[UR36][R60.64+0x10] ;  /* 0x000010243c687981 */ /* 0x000364000c1e1520 */
.L_x_103:
[----:B------:R-:W-:Y:S05]  /*4300*/  BSYNC B1 ;  /* 0x0000000000017941 */ /* 0x000fea0003800000 */
.L_x_102:
[----:B-----5:R-:W-:Y:S01]  /*4310*/  IMAD.U32 R5, R104, 0x10000, RZ ;  /* 0x0001000068057824 */ /* 0x020fe200078e00ff */
[----:B------:R-:W-:Y:S01]  /*4320*/  ISETP.NE.AND P6, PT, R109, RZ, PT ;  /* 0x000000ff6d00720c */ /* 0x000fe20003fc5270 */
[----:B------:R-:W-:Y:S01]  /*4330*/  @P4 IMAD.MOV.U32 R4, RZ, RZ, R14 ;  /* 0x000000ffff044224 */ /* 0x000fe200078e000e */
[----:B------:R-:W-:Y:S01]  /*4340*/  BSSY B1, `(.L_x_104) ;  /* 0x000000a000017945 */ /* 0x000fe20003800000 */
[----:B------:R-:W-:-:S04]  /*4350*/  FMUL R5, R5, R90 ;  /* 0x0000005a05057220 */ /* 0x000fc80000400000 */
[----:B------:R-:W-:-:S05]  /*4360*/  FFMA R5, R28, R88, R5 ;  /* 0x000000581c057223 */ /* 0x000fca0000000005 */
[----:B------:R-:W-:-:S04]  /*4370*/  F2FP.BF16.F32.PACK_AB R5, RZ, R5 ;  /* 0x00000005ff05723e */ /* 0x000fc800000010ff */
[----:B--2---:R-:W-:Y:S01]  /*4380*/  PRMT R6, R5, 0x7610, R6 ;  /* 0x0000761005067816 */ /* 0x004fe20000000006 */
[----:B------:R-:W-:-:S05]  /*4390*/  @P4 IMAD.MOV.U32 R5, RZ, RZ, R15 ;  /* 0x000000ffff054224 */ /* 0x000fca00078e000f */
[----:B------:R2:W-:Y:S01]  /*43a0*/  @P4 STG.E.U16 desc[UR36][R4.64+0x10], R6 ;  /* 0x0000100604004986 */ /* 0x0005e2000c101524 */
[----:B------:R-:W-:-:S13]  /*43b0*/  ISETP.GT.AND P4, PT, R3, 0x80, P6 ;  /* 0x000000800300780c */ /* 0x000fda0003784270 */
[----:B--2---:R-:W-:Y:S05]  /*43c0*/  @!P4 BRA `(.L_x_105) ;  /* 0x000000000004c947 */ /* 0x004fea0003800000 */
[----:B------:R2:W5:Y:S02]  /*43d0*/  LDG.E.LTC128B.U16 R104, desc[UR36][R60.64+0x12] ;  /* 0x000012243c687981 */ /* 0x000564000c1e1520 */
.L_x_105:
[----:B------:R-:W-:Y:S05]  /*43e0*/  BSYNC B1 ;  /* 0x0000000000017941 */ /* 0x000fea0003800000 */
.L_x_104:
[----:B-----5:R-:W-:Y:S01]  /*43f0*/  IMAD.U32 R5, R104, 0x10000, RZ ;  /* 0x0001000068057824 */ /* 0x020fe200078e00ff */
[----:B------:R-:W-:Y:S03]  /*4400*/  BSSY B1, `(.L_x_106) ;  /* 0x000000c000017945 */ /* 0x000fe60003800000 */
[----:B------:R-:W-:Y:S01]  /*4410*/  FMUL R4, R5, R90 ;  /* 0x0000005a05047220 */ /* 0x000fe20000400000 */
[----:B------:R-:W-:-:S03]  /*4420*/  @P4 IMAD.MOV.U32 R5, RZ, RZ, R15 ;  /* 0x000000ffff054224 */ /* 0x000fc600078e000f */
[----:B------:R-:W-:-:S05]  /*4430*/  FFMA R4, R29, R88, R4 ;  /* 0x000000581d047223 */ /* 0x000fca0000000004 */
[----:B------:R-:W-:-:S04]  /*4440*/  F2FP.BF16.F32.PACK_AB R4, RZ, R4 ;  /* 0x00000004ff04723e */ /* 0x000fc800000010ff */
[----:B------:R-:W-:Y:S01]  /*4450*/  PRMT R6, R4, 0x7610, R6 ;  /* 0x0000761004067816 */ /* 0x000fe20000000006 */
[----:B------:R-:W-:-:S05]  /*4460*/  @P4 IMAD.MOV.U32 R4, RZ, RZ, R14 ;  /* 0x000000ffff044224 */ /* 0x000fca00078e000e */
[----:B------:R4:W-:Y:S01]  /*4470*/  @P4 STG.E.U16 desc[UR36][R4.64+0x12], R6 ;  /* 0x0000120604004986 */ /* 0x0009e2000c101524 */
[----:B------:R-:W-:-:S04]  /*4480*/  ISETP.NE.AND P4, PT, R108, RZ, PT ;  /* 0x000000ff6c00720c */ /* 0x000fc80003f85270 */
[----:B------:R-:W-:-:S13]  /*4490*/  ISETP.GT.AND P4, PT, R3, 0x88, P4 ;  /* 0x000000880300780c */ /* 0x000fda0002784270 */
[----:B----4-:R-:W-:Y:S05]  /*44a0*/  @!P4 BRA `(.L_x_107) ;  /* 0x000000000004c947 */ /* 0x010fea0003800000 */
[----:B------:R4:W5:Y:S02]  /*44b0*/  LDG.E.LTC128B.U16 R104, desc[UR36][R10.64+0x10] ;  /* 0x000010240a687981 */ /* 0x000964000c1e1520 */
.L_x_107:
[----:B------:R-:W-:Y:S05]  /*44c0*/  BSYNC B1 ;  /* 0x0000000000017941 */ /* 0x000fea0003800000 */
.L_x_106:
        /* <DEDUP_REMOVED lines=9> */
.L_x_109:
[----:B------:R-:W-:Y:S05]  /*4560*/  BSYNC B1 ;  /* 0x0000000000017941 */ /* 0x000fea0003800000 */
.L_x_108:
[----:B-----5:R-:W-:Y:S01]  /*4570*/  IMAD.U32 R5, R104, 0x10000, RZ ;  /* 0x0001000068057824 */ /* 0x020fe200078e00ff */
[----:B------:R-:W-:Y:S01]  /*4580*/  ISETP.NE.AND P6, PT, R105, RZ, PT ;  /* 0x000000ff6900720c */ /* 0x000fe20003fc5270 */
[----:B------:R-:W-:Y:S02]  /*4590*/  BSSY B1, `(.L_x_110) ;  /* 0x000000b000017945 */ /* 0x000fe40003800000 */
[----:B------:R-:W-:Y:S01]  /*45a0*/  FMUL R4, R5, R90 ;  /* 0x0000005a05047220 */ /* 0x000fe20000400000 */
[----:B------:R-:W-:-:S03]  /*45b0*/  @P4 IMAD.MOV.U32 R5, RZ, RZ, R13 ;  /* 0x000000ffff054224 */ /* 0x000fc600078e000d */
[----:B------:R-:W-:-:S05]  /*45c0*/  FFMA R4, R31, R88, R4 ;  /* 0x000000581f047223 */ /* 0x000fca0000000004 */
[----:B------:R-:W-:-:S04]  /*45d0*/  F2FP.BF16.F32.PACK_AB R4, RZ, R4 ;  /* 0x00000004ff04723e */ /* 0x000fc800000010ff */
[----:B------:R-:W-:Y:S01]  /*45e0*/  PRMT R6, R4, 0x7610, R6 ;  /* 0x0000761004067816 */ /* 0x000fe20000000006 */
[----:B------:R-:W-:-:S05]  /*45f0*/  @P4 IMAD.MOV.U32 R4, RZ, RZ, R12 ;  /* 0x000000ffff044224 */ /* 0x000fca00078e000c */
[----:B------:R0:W-:Y:S01]  /*4600*/  @P4 STG.E.U16 desc[UR36][R4.64+0x12], R6 ;  /* 0x0000120604004986 */ /* 0x0001e2000c101524 */
[----:B------:R-:W-:-:S13]  /*4610*/  ISETP.GT.AND P4, PT, R3, 0x80, P6 ;  /* 0x000000800300780c */ /* 0x000fda0003784270 */
[----:B0-----:R-:W-:Y:S05]  /*4620*/  @!P4 BRA `(.L_x_111) ;  /* 0x000000000004c947 */ /* 0x001fea0003800000 */
[----:B------:R0:W5:Y:S02]  /*4630*/  LDG.E.LTC128B.U16 R104, desc[UR36][R60.64+0x20] ;  /* 0x000020243c687981 */ /* 0x000164000c1e1520 */
.L_x_111:
[----:B------:R-:W-:Y:S05]  /*4640*/  BSYNC B1 ;  /* 0x0000000000017941 */ /* 0x000fea0003800000 */
.L_x_110:
[----:B-----5:R-:W-:Y:S01]  /*4650*/  IMAD.U32 R5, R104, 0x10000, RZ ;  /* 0x0001000068057824 */ /* 0x020fe200078e00ff */
[----:B------:R-:W-:Y:S01]  /*4660*/  ISETP.NE.AND P6, PT, R89, RZ, PT ;  /* 0x000000ff5900720c */ /* 0x000fe20003fc5270 */
        /* <DEDUP_REMOVED lines=11> */
.L_x_113:
[----:B------:R-:W-:Y:S05]  /*4720*/  BSYNC B1 ;  /* 0x0000000000017941 */ /* 0x000fea0003800000 */
.L_x_112:
        /* <DEDUP_REMOVED lines=11> */
[----:B0-----:R-:W-:Y:S05]  /*47e0*/  @!P4 BRA `(.L_x_115) ;  /* 0x000000000004c947 */ /* 0x001fea0003800000 */
[----:B------:R0:W5:Y:S02]  /*47f0*/  LDG.E.LTC128B.U16 R104, desc[UR36][R10.64+0x20] ;  /* 0x000020240a687981 */ /* 0x000164000c1e1520 */
.L_x_115:
[----:B------:R-:W-:Y:S05]  /*4800*/  BSYNC B1 ;  /* 0x0000000000017941 */ /* 0x000fea0003800000 */
.L_x_114:
[----:B-----5:R-:W-:Y:S01]  /*4810*/  IMAD.U32 R5, R104, 0x10000, RZ ;  /* 0x0001000068057824 */ /* 0x020fe200078e00ff */
[----:B------:R-:W-:Y:S01]  /*4820*/  BSSY B1, `(.L_x_116) ;  /* 0x000000b000017945 */ /* 0x000fe20003800000 */
[----:B------:R-:W-:Y:S02]  /*4830*/  @P4 IMAD.MOV.U32 R4, RZ, RZ, R12 ;  /* 0x000000ffff044224 */ /* 0x000fe400078e000c */
        /* <DEDUP_REMOVED lines=9> */
.L_x_117:
[----:B------:R-:W-:Y:S05]  /*48d0*/  BSYNC B1 ;  /* 0x0000000000017941 */ /* 0x000fea0003800000 */
.L_x_116:
        /* <DEDUP_REMOVED lines=13> */
.L_x_119:
[----:B------:R-:W-:Y:S05]  /*49b0*/  BSYNC B1 ;  /* 0x0000000000017941 */ /* 0x000fea0003800000 */
.L_x_118:
        /* <DEDUP_REMOVED lines=13> */
.L_x_121:
[----:B------:R-:W-:Y:S05]  /*4a90*/  BSYNC B1 ;  /* 0x0000000000017941 */ /* 0x000fea0003800000 */
.L_x_120:
        /* <DEDUP_REMOVED lines=13> */
.L_x_123:
[----:B------:R-:W-:Y:S05]  /*4b70*/  BSYNC B1 ;  /* 0x0000000000017941 */ /* 0x000fea0003800000 */
.L_x_122:
        /* <DEDUP_REMOVED lines=12> */
.L_x_125:
[----:B------:R-:W-:Y:S05]  /*4c40*/  BSYNC B1 ;  /* 0x0000000000017941 */ /* 0x000fea0003800000 */
.L_x_124:
        /* <DEDUP_REMOVED lines=13> */
.L_x_127:
[----:B------:R-:W-:Y:S05]  /*4d20*/  BSYNC B1 ;  /* 0x0000000000017941 */ /* 0x000fea0003800000 */
.L_x_126:
        /* <DEDUP_REMOVED lines=13> */
.L_x_129:
[----:B------:R-:W-:Y:S05]  /*4e00*/  BSYNC B1 ;  /* 0x0000000000017941 */ /* 0x000fea0003800000 */
.L_x_128:
        /* <DEDUP_REMOVED lines=13> */
.L_x_131:
[----:B------:R-:W-:Y:S05]  /*4ee0*/  BSYNC B1 ;  /* 0x0000000000017941 */ /* 0x000fea0003800000 */
.L_x_130:
        /* <DEDUP_REMOVED lines=12> */
.L_x_133:
[----:B------:R-:W-:Y:S05]  /*4fb0*/  BSYNC B1 ;  /* 0x0000000000017941 */ /* 0x000fea0003800000 */
.L_x_132:
        /* <DEDUP_REMOVED lines=13> */
.L_x_135:
[----:B------:R-:W-:Y:S05]  /*5090*/  BSYNC B1 ;  /* 0x0000000000017941 */ /* 0x000fea0003800000 */
.L_x_134:
        /* <DEDUP_REMOVED lines=12> */
.L_x_137:
[----:B------:R-:W-:Y:S05]  /*5160*/  BSYNC B1 ;  /* 0x0000000000017941 */ /* 0x000fea0003800000 */
.L_x_136:
[----:B-----5:R-:W-:Y:S01]  /*5170*/  IMAD.U32 R5, R104, 0x10000, RZ ;  /* 0x0001000068057824 */ /* 0x020fe200078e00ff */
[----:B------:R-:W-:Y:S03]  /*5180*/  BSSY B1, `(.L_x_138) ;  /* 0x000000b000017945 */ /* 0x000fe60003800000 */
[----:B------:R-:W-:Y:S01]  /*5190*/  FMUL R4, R5, R90 ;  /* 0x0000005a05047220 */ /* 0x000fe20000400000 */
[----:B------:R-:W-:-:S03]  /*51a0*/  @P4 MOV R5, R15 ;  /* 0x0000000f00054202 */ /* 0x000fc60000000f00 */
        /* <DEDUP_REMOVED lines=8> */
.L_x_139:
[----:B------:R-:W-:Y:S05]  /*5230*/  BSYNC B1 ;  /* 0x0000000000017941 */ /* 0x000fea0003800000 */
.L_x_138:
[----:B-----5:R-:W-:Y:S01]  /*5240*/  IMAD.U32 R5, R104, 0x10000, RZ ;  /* 0x0001000068057824 */ /* 0x020fe200078e00ff */
[----:B------:R-:W-:Y:S01]  /*5250*/  ISETP.GT.AND P5, PT, R3, 0x88, P5 ;  /* 0x000000880300780c */ /* 0x000fe20002fa4270 */
        /* <DEDUP_REMOVED lines=8> */
[----:B------:R-:W-:Y:S05]  /*52e0*/  @!P5 BRA `(.L_x_141) ;  /* 0x000000000004d947 */ /* 0x000fea0003800000 */
[----:B------:R0:W5:Y:S02]  /*52f0*/  LDG.E.LTC128B.U16 R104, desc[UR36][R10.64+0x52] ;  /* 0x000052240a687981 */ /* 0x000164000c1e1520 */
.L_x_141:
[----:B------:R-:W-:Y:S05]  /*5300*/  BSYNC B1 ;  /* 0x0000000000017941 */ /* 0x000fea0003800000 */
.L_x_140:
[----:B0----5:R-:W-:Y:S01]  /*5310*/  IMAD.U32 R5, R104, 0x10000, RZ ;  /* 0x0001000068057824 */ /* 0x021fe200078e00ff */
[----:B------:R-:W-:Y:S01]  /*5320*/  ISETP.GT.AND P4, PT, R3, 0x80, P3 ;  /* 0x000000800300780c */ /* 0x000fe20001f84270 */
        /* <DEDUP_REMOVED lines=8> */
[----:B------:R-:W-:Y:S05]  /*53b0*/  @!P4 BRA `(.L_x_143) ;  /* 0x000000000004c947 */ /* 0x000fea0003800000 */
[----:B------:R0:W5:Y:S02]  /*53c0*/  LDG.E.LTC128B.U16 R104, desc[UR36][R60.64+0x60] ;  /* 0x000060243c687981 */ /* 0x000164000c1e1520 */
.L_x_143:
[----:B------:R-:W-:Y:S05]  /*53d0*/  BSYNC B1 ;  /* 0x0000000000017941 */ /* 0x000fea0003800000 */
.L_x_142:
[----:B0----5:R-:W-:Y:S01]  /*53e0*/  IMAD.U32 R5, R104, 0x10000, RZ ;  /* 0x0001000068057824 */ /* 0x021fe200078e00ff */
        /* <DEDUP_REMOVED lines=11> */
.L_x_145:
[----:B------:R-:W-:Y:S05]  /*54a0*/  BSYNC B1 ;  /* 0x0000000000017941 */ /* 0x000fea0003800000 */
.L_x_144:
        /* <DEDUP_REMOVED lines=12> */
.L_x_147:
[----:B------:R-:W-:Y:S05]  /*5570*/  BSYNC B1 ;  /* 0x0000000000017941 */ /* 0x000fea0003800000 */
.L_x_146:
        /* <DEDUP_REMOVED lines=12> */
.L_x_149:
[----:B------:R-:W-:Y:S05]  /*5640*/  BSYNC B1 ;  /* 0x0000000000017941 */ /* 0x000fea0003800000 */
.L_x_148:
        /* <DEDUP_REMOVED lines=12> */
.L_x_151:
[----:B------:R-:W-:Y:S05]  /*5710*/  BSYNC B1 ;  /* 0x0000000000017941 */ /* 0x000fea0003800000 */
.L_x_150:
        /* <DEDUP_REMOVED lines=12> */
.L_x_153:
[----:B------:R-:W-:Y:S05]  /*57e0*/  BSYNC B1 ;  /* 0x0000000000017941 */ /* 0x000fea0003800000 */
.L_x_152:
        /* <DEDUP_REMOVED lines=9> */
.L_x_155:
[----:B------:R-:W-:Y:S05]  /*5880*/  BSYNC B1 ;  /* 0x0000000000017941 */ /* 0x000fea0003800000 */
.L_x_154:
[----:B-----5:R-:W-:Y:S01]  /*5890*/  IMAD.U32 R5, R104, 0x10000, RZ ;  /* 0x0001000068057824 */ /* 0x020fe200078e00ff */
[----:B------:R-:W-:Y:S01]  /*58a0*/  ISETP.GT.AND P0, PT, R3, 0x88, P0 ;  /* 0x000000880300780c */ /* 0x000fe20000704270 */
[----:B0-----:R-:W-:Y:S01]  /*58b0*/  @P1 IMAD.MOV.U32 R4, RZ, RZ, R12 ;  /* 0x000000ffff041224 */ /* 0x001fe200078e000c */
        /* <DEDUP_REMOVED lines=9> */
.L_x_157:
[----:B------:R-:W-:Y:S05]  /*5950*/  BSYNC B1 ;  /* 0x0000000000017941 */ /* 0x000fea0003800000 */
.L_x_156:
[----:B------:R-:W-:Y:S05]  /*5960*/  @!P0 BRA `(.L_x_158) ;  /* 0x0000001400f08947 */ /* 0x000fea0003800000 */
[----:B-----5:R-:W-:-:S04]  /*5970*/  IMAD.U32 R3, R104, 0x10000, RZ ;  /* 0x0001000068037824 */ /* 0x020fc800078e00ff */
[----:B0-----:R-:W-:-:S04]  /*5980*/  FMUL R4, R3, R90 ;  /* 0x0000005a03047220 */ /* 0x001fc80000400000 */
[----:B------:R-:W-:-:S05]  /*5990*/  FFMA R4, R55, R88, R4 ;  /* 0x0000005837047223 */ /* 0x000fca0000000004 */
[----:B------:R-:W-:-:S05]  /*59a0*/  F2FP.BF16.F32.PACK_AB R4, RZ, R4 ;  /* 0x00000004ff04723e */ /* 0x000fca00000010ff */
[----:B------:R0:W-:Y:S01]  /*59b0*/  STG.E.U16 desc[UR36][R12.64+0x72], R4 ;  /* 0x000072040c007986 */ /* 0x0001e2000c101524 */
[----:B------:R-:W-:Y:S05]  /*59c0*/  BRA `(.L_x_158) ;  /* 0x0000001400d87947 */ /* 0x000fea0003800000 */
.L_x_35:
[----:B------:R-:W-:Y:S01]  /*59d0*/  ULDC.64 UR4, c[0x0][0x5c0] ;  /* 0x0001700000047ab9 */ /* 0x000fe20000000a00 */
[----:B------:R-:W-:Y:S01]  /*59e0*/  ISETP.GT.AND P3, PT, R4, 0x1, PT ;  /* 0x000000010400780c */ /* 0x000fe20003f64270 */
[-C--:B------:R-:W-:Y:S01]  /*59f0*/  FMUL R56, R56, R88.reuse ;  /* 0x0000005838387220 */ /* 0x080fe20000400000 */
[----:B------:R-:W-:Y:S01]  /*5a00*/  LEA R14, P1, R104, UR4, 0x1 ;  /* 0x00000004680e7c11 */ /* 0x000fe2000f8208ff */
[-C--:B------:R-:W-:Y:S01]  /*5a10*/  FMUL R57, R57, R88.reuse ;  /* 0x0000005839397220 */ /* 0x080fe20000400000 */
[----:B------:R-:W-:Y:S01]  /*5a20*/  IMAD.SHL.U32 R7, R12, 0x10, RZ ;  /* 0x000000100c077824 */ /* 0x000fe200078e00ff */
[C---:B------:R-:W-:Y:S01]  /*5a30*/  ISETP.GT.AND P2, PT, R3.reuse, 0x8, P6 ;  /* 0x000000080300780c */ /* 0x040fe20003744270 */
[-C--:B------:R-:W-:Y:S01]  /*5a40*/  FMUL R58, R58, R88.reuse ;  /* 0x000000583a3a7220 */ /* 0x080fe20000400000 */
[----:B------:R-:W-:Y:S01]  /*5a50*/  LEA.HI.X R15, R104, UR5, R95, 0x1, P1 ;  /* 0x00000005680f7c11 */ /* 0x000fe200088f0c5f */
[----:B------:R-:W-:Y:S01]  /*5a60*/  IMAD.SHL.U32 R89, R12, 0x100, RZ ;  /* 0x000001000c597824 */ /* 0x000fe200078e00ff */
[----:B------:R-:W-:Y:S01]  /*5a70*/  ISETP.GT.AND P1, PT, R3, RZ, P3 ;  /* 0x000000ff0300720c */ /* 0x000fe20001f24270 */
[----:B------:R-:W-:Y:S01]  /*5a80*/  FMUL R59, R59, R88 ;  /* 0x000000583b3b7220 */ /* 0x000fe20000400000 */
[----:B------:R-:W-:Y:S01]  /*5a90*/  F2FP.BF16.F32.PACK_AB R56, RZ, R56 ;  /* 0x00000038ff38723e */ /* 0x000fe200000010ff */
[-C--:B------:R-:W-:Y:S01]  /*5aa0*/  FMUL R60, R60, R88.reuse ;  /* 0x000000583c3c7220 */ /* 0x080fe20000400000 */
[----:B------:R-:W-:Y:S01]  /*5ab0*/  F2FP.BF16.F32.PACK_AB R57, RZ, R57 ;  /* 0x00000039ff39723e */ /* 0x000fe200000010ff */
[-C--:B------:R-:W-:Y:S01]  /*5ac0*/  FMUL R61, R61, R88.reuse ;  /* 0x000000583d3d7220 */ /* 0x080fe20000400000 */
[----:B------:R-:W-:Y:S01]  /*5ad0*/  SHF.L.U64.HI R5, R12, 0x4, R13 ;  /* 0x000000040c057819 */ /* 0x000fe2000001020d */
[----:B------:R-:W-:Y:S01]  /*5ae0*/  @P0 STG.E.U16 desc[UR36][R14.64], R56 ;  /* 0x000000380e000986 */ /* 0x000fe2000c101524 */
[----:B------:R-:W-:Y:S01]  /*5af0*/  PRMT R9, R57, 0x7610, R9 ;  /* 0x0000761039097816 */ /* 0x000fe20000000009 */
[----:B------:R-:W-:Y:S01]  /*5b00*/  FMUL R63, R63, R88 ;  /* 0x000000583f3f7220 */ /* 0x000fe20000400000 */
[----:B------:R-:W-:Y:S01]  /*5b10*/  IADD3 R8, P0, R7, R14, RZ ;  /* 0x0000000e07087210 */ /* 0x000fe20007f1e0ff */
[----:B------:R-:W-:Y:S01]  /*5b20*/  FMUL R62, R62, R88 ;  /* 0x000000583e3e7220 */ /* 0x000fe20000400000 */
[----:B------:R-:W-:Y:S01]  /*5b30*/  F2FP.BF16.F32.PACK_AB R58, RZ, R58 ;  /* 0x0000003aff3a723e */ /* 0x000fe200000010ff */
[--C-:B------:R-:W-:Y:S01]  /*5b40*/  @P1 IMAD.MOV.U32 R10, RZ, RZ, R14.reuse ;  /* 0x000000ffff0a1224 */ /* 0x100fe200078e000e */
[----:B------:R-:W-:Y:S01]  /*5b50*/  SHF.L.U64.HI R57, R12, 0x8, R13 ;  /* 0x000000080c397819 */ /* 0x000fe2000001020d */
[--C-:B------:R-:W-:Y:S01]  /*5b60*/  @P1 IMAD.MOV.U32 R11, RZ, RZ, R15.reuse ;  /* 0x000000ffff0b1224 */ /* 0x100fe200078e000f */
[----:B------:R-:W-:Y:S01]  /*5b70*/  ISETP.GT.AND P4, PT, R4, 0x8, PT ;  /* 0x000000080400780c */ /* 0x000fe20003f84270 */
[-C--:B------:R-:W-:Y:S01]  /*5b80*/  FMUL R64, R64, R88.reuse ;  /* 0x0000005840407220 */ /* 0x080fe20000400000 */
[----:B------:R-:W-:Y:S01]  /*5b90*/  F2FP.BF16.F32.PACK_AB R59, RZ, R59 ;  /* 0x0000003bff3b723e */ /* 0x000fe200000010ff */
[----:B------:R-:W-:Y:S01]  /*5ba0*/  FMUL R65, R65, R88 ;  /* 0x0000005841417220 */ /* 0x000fe20000400000 */
[----:B------:R0:W-:Y:S01]  /*5bb0*/  @P1 STG.E.U16 desc[UR36][R10.64+0x2], R9 ;  /* 0x000002090a001986 */ /* 0x0001e2000c101524 */
[----:B------:R-:W-:Y:S01]  /*5bc0*/  F2FP.BF16.F32.PACK_AB R60, RZ, R60 ;  /* 0x0000003cff3c723e */ /* 0x000fe200000010ff */
[-C--:B------:R-:W-:Y:S01]  /*5bd0*/  FMUL R66, R66, R88.reuse ;  /* 0x0000005842427220 */ /* 0x080fe20000400000 */
[----:B------:R-:W-:Y:S01]  /*5be0*/  F2FP.BF16.F32.PACK_AB R61, RZ, R61 ;  /* 0x0000003dff3d723e */ /* 0x000fe200000010ff */
[-C--:B------:R-:W-:Y:S01]  /*5bf0*/  FMUL R67, R67, R88.reuse ;  /* 0x0000005843437220 */ /* 0x080fe20000400000 */
[----:B------:R-:W-:Y:S01]  /*5c00*/  F2FP.BF16.F32.PACK_AB R63, RZ, R63 ;  /* 0x0000003fff3f723e */ /* 0x000fe200000010ff */
[----:B------:R-:W-:Y:S01]  /*5c10*/  FMUL R68, R68, R88 ;  /* 0x0000005844447220 */ /* 0x000fe20000400000 */
[----:B------:R-:W-:Y:S01]  /*5c20*/  F2FP.BF16.F32.PACK_AB R62, RZ, R62 ;  /* 0x0000003eff3e723e */ /* 0x000fe200000010ff */
[----:B------:R-:W-:Y:S01]  /*5c30*/  FMUL R69, R69, R88 ;  /* 0x0000005845457220 */ /* 0x000fe20000400000 */
[----:B------:R-:W-:Y:S01]  /*5c40*/  F2FP.BF16.F32.PACK_AB R64, RZ, R64 ;  /* 0x00000040ff40723e */ /* 0x000fe200000010ff */
[-C--:B------:R-:W-:Y:S01]  /*5c50*/  FMUL R70, R70, R88.reuse ;  /* 0x0000005846467220 */ /* 0x080fe20000400000 */
[----:B------:R-:W-:Y:S01]  /*5c60*/  F2FP.BF16.F32.PACK_AB R65, RZ, R65 ;  /* 0x00000041ff41723e */ /* 0x000fe200000010ff */
[----:B0-----:R-:W-:Y:S01]  /*5c70*/  IMAD.X R9, R5, 0x1, R15, P0 ;  /* 0x0000000105097824 */ /* 0x001fe200000e060f */
[----:B------:R-:W-:Y:S01]  /*5c80*/  ISETP.GT.AND P0, PT, R3, 0x8, P3 ;  /* 0x000000080300780c */ /* 0x000fe20001f04270 */
[-C--:B------:R-:W-:Y:S01]  /*5c90*/  FMUL R71, R71, R88.reuse ;  /* 0x0000005847477220 */ /* 0x080fe20000400000 */
[----:B------:R-:W-:Y:S01]  /*5ca0*/  ISETP.GT.AND P3, PT, R4, 0x9, PT ;  /* 0x000000090400780c */ /* 0x000fe20003f64270 */
[----:B------:R-:W-:Y:S01]  /*5cb0*/  FMUL R72, R72, R88 ;  /* 0x0000005848487220 */ /* 0x000fe20000400000 */
[----:B------:R-:W-:Y:S01]  /*5cc0*/  @P2 STG.E.U16 desc[UR36][R8.64], R58 ;  /* 0x0000003a08002986 */ /* 0x000fe2000c101524 */
[----:B------:R-:W-:Y:S01]  /*5cd0*/  IADD3 R6, P1, P2, R89, R14, R7 ;  /* 0x0000000e59067210 */ /* 0x000fe20007a3e007 */
[----:B------:R-:W-:Y:S01]  /*5ce0*/  FMUL R73, R73, R88 ;  /* 0x0000005849497220 */ /* 0x000fe20000400000 */
[----:B------:R-:W-:Y:S01]  /*5cf0*/  F2FP.BF16.F32.PACK_AB R66, RZ, R66 ;  /* 0x00000042ff42723e */ /* 0x000fe200000010ff */
[-C--:B------:R-:W-:Y:S01]  /*5d00*/  FMUL R74, R74, R88.reuse ;  /* 0x000000584a4a7220 */ /* 0x080fe20000400000 */
[----:B------:R-:W-:Y:S01]  /*5d10*/  IADD3.X R7, R57, R15, R5, P1, P2 ;  /* 0x0000000f39077210 */ /* 0x000fe20000fe4405 */
[-C--:B------:R-:W-:Y:S01]  /*5d20*/  FMUL R75, R75, R88.reuse ;  /* 0x000000584b4b7220 */ /* 0x080fe20000400000 */
[C---:B------:R-:W-:Y:S01]  /*5d30*/  ISETP.GT.AND P1, PT, R3.reuse, RZ, P4 ;  /* 0x000000ff0300720c */ /* 0x040fe20002724270 */
[-C--:B------:R-:W-:Y:S01]  /*5d40*/  FMUL R76, R76, R88.reuse ;  /* 0x000000584c4c7220 */ /* 0x080fe20000400000 */
[----:B------:R-:W-:Y:S01]  /*5d50*/  @P0 STG.E.U16 desc[UR36][R8.64+0x2], R59 ;  /* 0x0000023b08000986 */ /* 0x000fe2000c101524 */
[----:B------:R-:W-:Y:S01]  /*5d60*/  ISETP.GT.AND P0, PT, R3, RZ, P3 ;  /* 0x000000ff0300720c */ /* 0x000fe20001f04270 */
[-C--:B------:R-:W-:Y:S01]  /*5d70*/  FMUL R77, R77, R88.reuse ;  /* 0x000000584d4d7220 */ /* 0x080fe20000400000 */
[----:B------:R-:W-:Y:S01]  /*5d80*/  ISETP.GT.AND P2, PT, R4, 0x11, PT ;  /* 0x000000110400780c */ /* 0x000fe20003f44270 */
[-C--:B------:R-:W-:Y:S01]  /*5d90*/  FMUL R78, R78, R88.reuse ;  /* 0x000000584e4e7220 */ /* 0x080fe20000400000 */
[----:B------:R-:W-:Y:S01]  /*5da0*/  F2FP.BF16.F32.PACK_AB R67, RZ, R67 ;  /* 0x00000043ff43723e */ /* 0x000fe200000010ff */
[----:B------:R-:W-:Y:S01]  /*5db0*/  FMUL R79, R79, R88 ;  /* 0x000000584f4f7220 */ /* 0x000fe20000400000 */
[----:B------:R-:W-:Y:S01]  /*5dc0*/  F2FP.BF16.F32.PACK_AB R68, RZ, R68 ;  /* 0x00000044ff44723e */ /* 0x000fe200000010ff */
[-C--:B------:R-:W-:Y:S01]  /*5dd0*/  FMUL R80, R80, R88.reuse ;  /* 0x0000005850507220 */ /* 0x080fe20000400000 */
[----:B------:R-:W-:Y:S01]  /*5de0*/  F2FP.BF16.F32.PACK_AB R69, RZ, R69 ;  /* 0x00000045ff45723e */ /* 0x000fe200000010ff */
[----:B------:R-:W-:Y:S01]  /*5df0*/  FMUL R81, R81, R88 ;  /* 0x0000005851517220 */ /* 0x000fe20000400000 */
[--C-:B------:R-:W-:Y:S01]  /*5e00*/  @P1 IMAD.MOV.U32 R10, RZ, RZ, R14.reuse ;  /* 0x000000ffff0a1224 */ /* 0x100fe200078e000e */
[----:B------:R-:W-:Y:S01]  /*5e10*/  F2FP.BF16.F32.PACK_AB R70, RZ, R70 ;  /* 0x00000046ff46723e */ /* 0x000fe200000010ff */
[--C-:B------:R-:W-:Y:S01]  /*5e20*/  @P1 IMAD.MOV.U32 R11, RZ, RZ, R15.reuse ;  /* 0x000000ffff0b1224 */ /* 0x100fe200078e000f */
[----:B------:R-:W-:Y:S01]  /*5e30*/  F2FP.BF16.F32.PACK_AB R71, RZ, R71 ;  /* 0x00000047ff47723e */ /* 0x000fe200000010ff */
[----:B------:R-:W-:Y:S01]  /*5e40*/  FMUL R82, R82, R88 ;  /* 0x0000005852527220 */ /* 0x000fe20000400000 */
[----:B------:R-:W-:Y:S01]  /*5e50*/  F2FP.BF16.F32.PACK_AB R72, RZ, R72 ;  /* 0x00000048ff48723e */ /* 0x000fe200000010ff */
[-C--:B------:R-:W-:Y:S01]  /*5e60*/  FMUL R83, R83, R88.reuse ;  /* 0x0000005853537220 */ /* 0x080fe20000400000 */
[----:B------:R0:W-:Y:S01]  /*5e70*/  @P1 STG.E.U16 desc[UR36][R10.64+0x10], R60 ;  /* 0x0000103c0a001986 */ /* 0x0001e2000c101524 */
[----:B------:R-:W-:Y:S01]  /*5e80*/  ISETP.GT.AND P1, PT, R3, 0x8, P4 ;  /* 0x000000080300780c */ /* 0x000fe20002724270 */
[-C--:B------:R-:W-:Y:S01]  /*5e90*/  FMUL R84, R84, R88.reuse ;  /* 0x0000005854547220 */ /* 0x080fe20000400000 */
[----:B------:R-:W-:Y:S01]  /*5ea0*/  F2FP.BF16.F32.PACK_AB R73, RZ, R73 ;  /* 0x00000049ff49723e */ /* 0x000fe200000010ff */
[----:B------:R-:W-:Y:S01]  /*5eb0*/  FMUL R85, R85, R88 ;  /* 0x0000005855557220 */ /* 0x000fe20000400000 */
[----:B------:R-:W-:Y:S01]  /*5ec0*/  F2FP.BF16.F32.PACK_AB R74, RZ, R74 ;  /* 0x0000004aff4a723e */ /* 0x000fe200000010ff */
[-C--:B------:R-:W-:Y:S01]  /*5ed0*/  FMUL R86, R86, R88.reuse ;  /* 0x0000005856567220 */ /* 0x080fe20000400000 */
[----:B------:R-:W-:Y:S01]  /*5ee0*/  F2FP.BF16.F32.PACK_AB R75, RZ, R75 ;  /* 0x0000004bff4b723e */ /* 0x000fe200000010ff */
[-C--:B------:R-:W-:Y:S01]  /*5ef0*/  FMUL R87, R87, R88.reuse ;  /* 0x0000005857577220 */ /* 0x080fe20000400000 */
[----:B------:R-:W-:Y:S01]  /*5f00*/  ISETP.GT.AND P5, PT, R4, 0x28, PT ;  /* 0x000000280400780c */ /* 0x000fe20003fa4270 */
[----:B------:R-:W-:Y:S01]  /*5f10*/  FMUL R24, R24, R88 ;  /* 0x0000005818187220 */ /* 0x000fe20000400000 */
[----:B------:R-:W-:Y:S01]  /*5f20*/  F2FP.BF16.F32.PACK_AB R76, RZ, R76 ;  /* 0x0000004cff4c723e */ /* 0x000fe200000010ff */
[--C-:B0-----:R-:W-:Y:S01]  /*5f30*/  @P0 IMAD.MOV.U32 R10, RZ, RZ, R14.reuse ;  /* 0x000000ffff0a0224 */ /* 0x101fe200078e000e */
[----:B------:R-:W-:Y:S01]  /*5f40*/  ISETP.GT.AND P4, PT, R4, 0x29, PT ;  /* 0x000000290400780c */ /* 0x000fe20003f84270 */
        /* <DEDUP_REMOVED lines=8> */
[C---:B------:R-:W-:Y:S01]  /*5fd0*/  ISETP.GT.AND P3, PT, R4.reuse, 0x10, PT ;  /* 0x000000100400780c */ /* 0x040fe20003f64270 */
[----:B------:R-:W-:Y:S01]  /*5fe0*/  @P1 STG.E.U16 desc[UR36][R8.64+0x10], R62 ;  /* 0x0000103e08001986 */ /* 0x000fe2000c101524 */
        /* <DEDUP_REMOVED lines=8> */
[----:B------:R-:W-:Y:S01]  /*6070*/  F2FP.BF16.F32.PACK_AB R82, RZ, R82 ;  /* 0x00000052ff52723e */ /* 0x000fe200000010ff */
[----:B------:R-:W-:Y:S01]  /*6080*/  @P0 STG.E.U16 desc[UR36][R8.64+0x12], R63 ;  /* 0x0000123f08000986 */ /* 0x000fe2000c101524 */
[----:B------:R-:W-:Y:S01]  /*6090*/  ISETP.GT.AND P0, PT, R3, RZ, P3 ;  /* 0x000000ff0300720c */ /* 0x000fe20001f04270 */
[-C--:B------:R-:W-:Y:S01]  /*60a0*/  FMUL R32, R32, R88.reuse ;  /* 0x0000005820207220 */ /* 0x080fe20000400000 */
[----:B------:R-:W-:Y:S01]  /*60b0*/  F2FP.BF16.F32.PACK_AB R83, RZ, R83 ;  /* 0x00000053ff53723e */ /* 0x000fe200000010ff */
[----:B------:R-:W-:Y:S01]  /*60c0*/  FMUL R33, R33, R88 ;  /* 0x0000005821217220 */ /* 0x000fe20000400000 */
[----:B------:R-:W-:Y:S01]  /*60d0*/  F2FP.BF16.F32.PACK_AB R84, RZ, R84 ;  /* 0x00000054ff54723e */ /* 0x000fe200000010ff */
[-C--:B------:R-:W-:Y:S01]  /*60e0*/  FMUL R34, R34, R88.reuse ;  /* 0x0000005822227220 */ /* 0x080fe20000400000 */
[----:B------:R-:W-:Y:S01]  /*60f0*/  P2R R5, PR, RZ, 0x20 ;  /* 0x00000020ff057803 */ /* 0x000fe20000000000 */
[-C--:B------:R-:W-:Y:S01]  /*6100*/  FMUL R35, R35, R88.reuse ;  /* 0x0000005823237220 */ /* 0x080fe20000400000 */
[----:B------:R-:W-:Y:S01]  /*6110*/  F2FP.BF16.F32.PACK_AB R85, RZ, R85 ;  /* 0x00000055ff55723e */ /* 0x000fe200000010ff */
[----:B------:R-:W-:Y:S01]  /*6120*/  FMUL R36, R36, R88 ;  /* 0x0000005824247220 */ /* 0x000fe20000400000 */
[----:B------:R-:W-:Y:S01]  /*6130*/  F2FP.BF16.F32.PACK_AB R86, RZ, R86 ;  /* 0x00000056ff56723e */ /* 0x000fe200000010ff */
[----:B------:R-:W-:Y:S01]  /*6140*/  FMUL R37, R37, R88 ;  /* 0x0000005825257220 */ /* 0x000fe20000400000 */
[----:B------:R-:W-:Y:S01]  /*6150*/  F2FP.BF16.F32.PACK_AB R87, RZ, R87 ;  /* 0x00000057ff57723e */ /* 0x000fe200000010ff */
[--C-:B0-----:R-:W-:Y:S01]  /*6160*/  @P0 IMAD.MOV.U32 R10, RZ, RZ, R14.reuse ;  /* 0x000000ffff0a0224 */ /* 0x101fe200078e000e */
[----:B------:R-:W-:Y:S01]  /*6170*/  F2FP.BF16.F32.PACK_AB R24, RZ, R24 ;  /* 0x00000018ff18723e */ /* 0x000fe200000010ff */
[--C-:B------:R-:W-:Y:S01]  /*6180*/  @P0 IMAD.MOV.U32 R11, RZ, RZ, R15.reuse ;  /* 0x000000ffff0b0224 */ /* 0x100fe200078e000f */
[----:B------:R-:W-:Y:S01]  /*6190*/  F2FP.BF16.F32.PACK_AB R25, RZ, R25 ;  /* 0x00000019ff19723e */ /* 0x000fe200000010ff */
[----:B------:R-:W-:Y:S01]  /*61a0*/  FMUL R38, R38, R88 ;  /* 0x0000005826267220 */ /* 0x000fe20000400000 */
[----:B------:R-:W-:Y:S01]  /*61b0*/  F2FP.BF16.F32.PACK_AB R26, RZ, R26 ;  /* 0x0000001aff1a723e */ /* 0x000fe200000010ff */
[-C--:B------:R-:W-:Y:S01]  /*61c0*/  FMUL R39, R39, R88.reuse ;  /* 0x0000005827277220 */ /* 0x080fe20000400000 */
[----:B------:R0:W-:Y:S01]  /*61d0*/  @P0 STG.E.U16 desc[UR36][R10.64+0x20], R64 ;  /* 0x000020400a000986 */ /* 0x0001e2000c101524 */
[----:B------:R-:W-:Y:S01]  /*61e0*/  ISETP.GT.AND P0, PT, R3, RZ, P2 ;  /* 0x000000ff0300720c */ /* 0x000fe20001704270 */
        /* <DEDUP_REMOVED lines=12> */
[----:B0-----:R-:W-:Y:S01]  /*62b0*/  @P0 IMAD.MOV.U32 R10, RZ, RZ, R14 ;  /* 0x000000ffff0a0224 */ /* 0x001fe200078e000e */
[----:B------:R-:W-:Y:S01]  /*62c0*/  F2FP.BF16.F32.PACK_AB R33, RZ, R33 ;  /* 0x00000021ff21723e */ /* 0x000fe200000010ff */
[----:B------:R-:W-:Y:S01]  /*62d0*/  @P0 IMAD.MOV.U32 R11, RZ, RZ, R15 ;  /* 0x000000ffff0b0224 */ /* 0x000fe200078e000f */
[----:B------:R-:W-:Y:S01]  /*62e0*/  F2FP.BF16.F32.PACK_AB R34, RZ, R34 ;  /* 0x00000022ff22723e */ /* 0x000fe200000010ff */
[-C--:B------:R-:W-:Y:S01]  /*62f0*/  FMUL R46, R46, R88.reuse ;  /* 0x000000582e2e7220 */ /* 0x080fe20000400000 */
[----:B------:R-:W-:Y:S01]  /*6300*/  F2FP.BF16.F32.PACK_AB R35, RZ, R35 ;  /* 0x00000023ff23723e */ /* 0x000fe200000010ff */
[-C--:B------:R-:W-:Y:S01]  /*6310*/  FMUL R47, R47, R88.reuse ;  /* 0x000000582f2f7220 */ /* 0x080fe20000400000 */
[----:B------:R0:W-:Y:S01]  /*6320*/  @P0 STG.E.U16 desc[UR36][R10.64+0x22], R65 ;  /* 0x000022410a000986 */ /* 0x0001e2000c101524 */
[----:B------:R-:W-:Y:S01]  /*6330*/  ISETP.GT.AND P0, PT, R3, 0x8, P3 ;  /* 0x000000080300780c */ /* 0x000fe20001f04270 */
[-C--:B------:R-:W-:Y:S01]  /*6340*/  FMUL R48, R48, R88.reuse ;  /* 0x0000005830307220 */ /* 0x080fe20000400000 */
[----:B------:R-:W-:Y:S01]  /*6350*/  ISETP.GT.AND P3, PT, R4, 0x30, PT ;  /* 0x000000300400780c */ /* 0x000fe20003f64270 */
        /* <DEDUP_REMOVED lines=11> */
[----:B------:R-:W-:Y:S01]  /*6410*/  ISETP.GT.AND P0, PT, R3, 0x8, P2 ;  /* 0x000000080300780c */ /* 0x000fe20001704270 */
[-C--:B------:R-:W-:Y:S01]  /*6420*/  FMUL R54, R54, R88.reuse ;  /* 0x0000005836367220 */ /* 0x080fe20000400000 */
[----:B------:R-:W-:Y:S01]  /*6430*/  ISETP.GT.AND P2, PT, R4, 0x18, PT ;  /* 0x000000180400780c */ /* 0x000fe20003f44270 */
[----:B------:R-:W-:Y:S01]  /*6440*/  FMUL R55, R55, R88 ;  /* 0x0000005837377220 */ /* 0x000fe20000400000 */
[----:B------:R-:W-:-:S02]  /*6450*/  F2FP.BF16.F32.PACK_AB R41, RZ, R41 ;  /* 0x00000029ff29723e */ /* 0x000fc400000010ff */
[----:B------:R-:W-:Y:S02]  /*6460*/  F2FP.BF16.F32.PACK_AB R42, RZ, R42 ;  /* 0x0000002aff2a723e */ /* 0x000fe400000010ff */
[----:B------:R-:W-:Y:S02]  /*6470*/  F2FP.BF16.F32.PACK_AB R43, RZ, R43 ;  /* 0x0000002bff2b723e */ /* 0x000fe400000010ff */
[----:B------:R-:W-:Y:S02]  /*6480*/  F2FP.BF16.F32.PACK_AB R44, RZ, R44 ;  /* 0x0000002cff2c723e */ /* 0x000fe400000010ff */
[----:B------:R-:W-:Y:S01]  /*6490*/  F2FP.BF16.F32.PACK_AB R45, RZ, R45 ;  /* 0x0000002dff2d723e */ /* 0x000fe200000010ff */
[----:B------:R-:W-:Y:S01]  /*64a0*/  @P0 STG.E.U16 desc[UR36][R8.64+0x22], R67 ;  /* 0x0000224308000986 */ /* 0x000fe2000c101524 */
[----:B------:R-:W-:Y:S02]  /*64b0*/  ISETP.GT.AND P0, PT, R3, RZ, P2 ;  /* 0x000000ff0300720c */ /* 0x000fe40001704270 */
[----:B------:R-:W-:-:S02]  /*64c0*/  F2FP.BF16.F32.PACK_AB R46, RZ, R46 ;  /* 0x0000002eff2e723e */ /* 0x000fc400000010ff */
[----:B------:R-:W-:Y:S02]  /*64d0*/  F2FP.BF16.F32.PACK_AB R47, RZ, R47 ;  /* 0x0000002fff2f723e */ /* 0x000fe400000010ff */
[----:B------:R-:W-:Y:S02]  /*64e0*/  F2FP.BF16.F32.PACK_AB R48, RZ, R48 ;  /* 0x00000030ff30723e */ /* 0x000fe400000010ff */
[----:B------:R-:W-:Y:S02]  /*64f0*/  F2FP.BF16.F32.PACK_AB R49, RZ, R49 ;  /* 0x00000031ff31723e */ /* 0x000fe400000010ff */
[----:B------:R-:W-:Y:S02]  /*6500*/  F2FP.BF16.F32.PACK_AB R50, RZ, R50 ;  /* 0x00000032ff32723e */ /* 0x000fe400000010ff */
[----:B------:R-:W-:Y:S01]  /*6510*/  F2FP.BF16.F32.PACK_AB R51, RZ, R51 ;  /* 0x00000033ff33723e */ /* 0x000fe200000010ff */
[----:B0-----:R-:W-:Y:S01]  /*6520*/  @P0 IMAD.MOV.U32 R10, RZ, RZ, R14 ;  /* 0x000000ffff0a0224 */ /* 0x001fe200078e000e */
[----:B------:R-:W-:Y:S01]  /*6530*/  F2FP.BF16.F32.PACK_AB R52, RZ, R52 ;  /* 0x00000034ff34723e */ /* 0x000fe200000010ff */
[----:B------:R-:W-:Y:S01]  /*6540*/  @P0 IMAD.MOV.U32 R11, RZ, RZ, R15 ;  /* 0x000000ffff0b0224 */ /* 0x000fe200078e000f */
[----:B------:R-:W-:-:S02]  /*6550*/  F2FP.BF16.F32.PACK_AB R53, RZ, R53 ;  /* 0x00000035ff35723e */ /* 0x000fc400000010ff */
[----:B------:R-:W-:Y:S02]  /*6560*/  F2FP.BF16.F32.PACK_AB R54, RZ, R54 ;  /* 0x00000036ff36723e */ /* 0x000fe400000010ff */
[----:B------:R0:W-:Y:S01]  /*6570*/  @P0 STG.E.U16 desc[UR36][R10.64+0x30], R68 ;  /* 0x000030440a000986 */ /* 0x0001e2000c101524 */
[----:B------:R-:W-:Y:S02]  /*6580*/  ISETP.GT.AND P0, PT, R3, RZ, P1 ;  /* 0x000000ff0300720c */ /* 0x000fe40000f04270 */
[----:B------:R-:W-:-:S11]  /*6590*/  F2FP.BF16.F32.PACK_AB R55, RZ, R55 ;  /* 0x00000037ff37723e */ /* 0x000fd600000010ff */
[----:B0-----:R-:W-:Y:S02]  /*65a0*/  @P0 IMAD.MOV.U32 R10, RZ, RZ, R14 ;  /* 0x000000ffff0a0224 */ /* 0x001fe400078e000e */
[----:B------:R-:W-:-:S05]  /*65b0*/  @P0 IMAD.MOV.U32 R11, RZ, RZ, R15 ;  /* 0x000000ffff0b0224 */ /* 0x000fca00078e000f */
[----:B------:R0:W-:Y:S01]  /*65c0*/  @P0 STG.E.U16 desc[UR36][R10.64+0x32], R69 ;  /* 0x000032450a000986 */ /* 0x0001e2000c101524 */
[----:B------:R-:W-:Y:S02]  /*65d0*/  ISETP.GT.AND P0, PT, R3, 0x8, P2 ;  /* 0x000000080300780c */ /* 0x000fe40001704270 */
[----:B------:R-:W-:-:S11]  /*65e0*/  ISETP.GT.AND P2, PT, R4, 0x20, PT ;  /* 0x000000200400780c */ /* 0x000fd60003f44270 */
[----:B------:R-:W-:Y:S01]  /*65f0*/  @P0 STG.E.U16 desc[UR36][R8.64+0x30], R70 ;  /* 0x0000304608000986 */ /* 0x000fe2000c101524 */
[----:B------:R-:W-:Y:S02]  /*6600*/  ISETP.GT.AND P0, PT, R3, 0x8, P1 ;  /* 0x000000080300780c */ /* 0x000fe40000f04270 */
[----:B------:R-:W-:-:S11]  /*6610*/  ISETP.GT.AND P1, PT, R4, 0x21, PT ;  /* 0x000000210400780c */ /* 0x000fd60003f24270 */
[----:B------:R-:W-:Y:S01]  /*6620*/  @P0 STG.E.U16 desc[UR36][R8.64+0x32], R71 ;  /* 0x0000324708000986 */ /* 0x000fe2000c101524 */
[----:B------:R-:W-:-:S13]  /*6630*/  ISETP.GT.AND P0, PT, R3, RZ, P2 ;  /* 0x000000ff0300720c */ /* 0x000fda0001704270 */
[----:B0-----:R-:W-:Y:S02]  /*6640*/  @P0 IMAD.MOV.U32 R10, RZ, RZ, R14 ;  /* 0x000000ffff0a0224 */ /* 0x001fe400078e000e */
[----:B------:R-:W-:-:S05]  /*6650*/  @P0 IMAD.MOV.U32 R11, RZ, RZ, R15 ;  /* 0x000000ffff0b0224 */ /* 0x000fca00078e000f */
[----:B------:R0:W-:Y:S01]  /*6660*/  @P0 STG.E.U16 desc[UR36][R10.64+0x40], R72 ;  /* 0x000040480a000986 */ /* 0x0001e2000c101524 */
[----:B------:R-:W-:-:S13]  /*6670*/  ISETP.GT.AND P0, PT, R3, RZ, P1 ;  /* 0x000000ff0300720c */ /* 0x000fda0000f04270 */
[----:B0-----:R-:W-:Y:S02]  /*6680*/  @P0 IMAD.MOV.U32 R10, RZ, RZ, R14 ;  /* 0x000000ffff0a0224 */ /* 0x001fe400078e000e */
[----:B------:R-:W-:-:S05]  /*6690*/  @P0 IMAD.MOV.U32 R11, RZ, RZ, R15 ;  /* 0x000000ffff0b0224 */ /* 0x000fca00078e000f */
[----:B------:R0:W-:Y:S01]  /*66a0*/  @P0 STG.E.U16 desc[UR36][R10.64+0x42], R73 ;  /* 0x000042490a000986 */ /* 0x0001e2000c101524 */
[----:B------:R-:W-:Y:S02]  /*66b0*/  ISETP.GT.AND P0, PT, R3, 0x8, P2 ;  /* 0x000000080300780c */ /* 0x000fe40001704270 */
[----:B------:R-:W-:-:S11]  /*66c0*/  ISETP.GT.AND P2, PT, R4, 0x38, PT ;  /* 0x000000380400780c */ /* 0x000fd60003f44270 */
[----:B------:R-:W-:Y:S01]  /*66d0*/  @P0 STG.E.U16 desc[UR36][R8.64+0x40], R74 ;  /* 0x0000404a08000986 */ /* 0x000fe2000c101524 */
[----:B------:R-:W-:-:S13]  /*66e0*/  ISETP.GT.AND P0, PT, R3, 0x8, P1 ;  /* 0x000000080300780c */ /* 0x000fda0000f04270 */
        /* <DEDUP_REMOVED lines=9> */
[----:B------:R-:W-:-:S13]  /*6780*/  ISETP.GT.AND P0, PT, R3, 0x8, P5 ;  /* 0x000000080300780c */ /* 0x000fda0002f04270 */
[----:B------:R-:W-:Y:S01]  /*6790*/  @P0 STG.E.U16 desc[UR36][R8.64+0x50], R78 ;  /* 0x0000504e08000986 */ /* 0x000fe2000c101524 */
[----:B------:R-:W-:-:S13]  /*67a0*/  ISETP.GT.AND P0, PT, R3, 0x8, P4 ;  /* 0x000000080300780c */ /* 0x000fda0002704270 */
[----:B------:R-:W-:Y:S01]  /*67b0*/  @P0 STG.E.U16 desc[UR36][R8.64+0x52], R79 ;  /* 0x0000524f08000986 */ /* 0x000fe2000c101524 */
[----:B------:R-:W-:-:S13]  /*67c0*/  ISETP.GT.AND P0, PT, R3, RZ, P3 ;  /* 0x000000ff0300720c */ /* 0x000fda0001f04270 */
[----:B0-----:R-:W-:Y:S02]  /*67d0*/  @P0 IMAD.MOV.U32 R10, RZ, RZ, R14 ;  /* 0x000000ffff0a0224 */ /* 0x001fe400078e000e */
[----:B------:R-:W-:-:S05]  /*67e0*/  @P0 IMAD.MOV.U32 R11, RZ, RZ, R15 ;  /* 0x000000ffff0b0224 */ /* 0x000fca00078e000f */
[----:B------:R0:W-:Y:S01]  /*67f0*/  @P0 STG.E.U16 desc[UR36][R10.64+0x60], R80 ;  /* 0x000060500a000986 */ /* 0x0001e2000c101524 */
[----:B------:R-:W-:-:S04]  /*6800*/  ISETP.GT.AND P0, PT, R4, 0x31, PT ;  /* 0x000000310400780c */ /* 0x000fc80003f04270 */
        /* <DEDUP_REMOVED lines=8> */
[----:B------:R-:W-:-:S05]  /*6890*/  IADD3 R12, P1, R89, R8, RZ ;  /* 0x00000008590c7210 */ /* 0x000fca0007f3e0ff */
[----:B------:R-:W-:Y:S01]  /*68a0*/  IMAD.X R13, R57, 0x1, R9, P1 ;  /* 0x00000001390d7824 */ /* 0x000fe200008e0609 */
[----:B------:R-:W-:-:S13]  /*68b0*/  ISETP.GT.AND P1, PT, R3, RZ, P2 ;  /* 0x000000ff0300720c */ /* 0x000fda0001724270 */
[----:B------:R-:W-:Y:S01]  /*68c0*/  @P1 STG.E.U16 desc[UR36][R14.64+0x70], R84 ;  /* 0x000070540e001986 */ /* 0x000fe2000c101524 */
[----:B------:R-:W-:-:S05]  /*68d0*/  IADD3 R20, P1, R89, R8, RZ ;  /* 0x0000000859147210 */ /* 0x000fca0007f3e0ff */
[----:B------:R-:W-:Y:S01]  /*68e0*/  IMAD.X R21, R57, 0x1, R9, P1 ;  /* 0x0000000139157824 */ /* 0x000fe200008e0609 */
[----:B0-----:R-:W-:-:S05]  /*68f0*/  IADD3 R10, P1, R89, R14, RZ ;  /* 0x0000000e590a7210 */ /* 0x001fca0007f3e0ff */
[----:B------:R-:W-:Y:S01]  /*6900*/  IMAD.X R11, R57, 0x1, R15, P1 ;  /* 0x00000001390b7824 */ /* 0x000fe200008e060f */
[----:B------:R-:W-:-:S04]  /*6910*/  ISETP.GT.AND P1, PT, R4, 0x39, PT ;  /* 0x000000390400780c */ /* 0x000fc80003f24270 */
[----:B------:R-:W-:-:S13]  /*6920*/  ISETP.GT.AND P5, PT, R3, RZ, P1 ;  /* 0x000000ff0300720c */ /* 0x000fda0000fa4270 */
[----:B------:R-:W-:Y:S01]  /*6930*/  @P5 STG.E.U16 desc[UR36][R14.64+0x72], R85 ;  /* 0x000072550e005986 */ /* 0x000fe2000c101524 */
[----:B------:R-:W-:-:S13]  /*6940*/  ISETP.GT.AND P5, PT, R3, 0x8, P2 ;  /* 0x000000080300780c */ /* 0x000fda00017a4270 */
[----:B------:R-:W-:Y:S01]  /*6950*/  @P5 STG.E.U16 desc[UR36][R8.64+0x70], R86 ;  /* 0x0000705608005986 */ /* 0x000fe2000c101524 */
[----:B------:R-:W-:-:S13]  /*6960*/  ISETP.GT.AND P5, PT, R3, 0x8, P1 ;  /* 0x000000080300780c */ /* 0x000fda0000fa4270 */
[----:B------:R0:W-:Y:S01]  /*6970*/  @P5 STG.E.U16 desc[UR36][R8.64+0x72], R87 ;  /* 0x0000725708005986 */ /* 0x0001e2000c101524 */
[C---:B------:R-:W-:Y:S02]  /*6980*/  ISETP.GT.AND P5, PT, R3.reuse, 0x80, P6 ;  /* 0x000000800300780c */ /* 0x040fe400037a4270 */
[----:B------:R-:W-:-:S11]  /*6990*/  ISETP.GT.AND P6, PT, R3, 0x88, P6 ;  /* 0x000000880300780c */ /* 0x000fd600037c4270 */
[----:B------:R-:W-:Y:S01]  /*69a0*/  @P5 STG.E.U16 desc[UR36][R10.64], R24 ;  /* 0x000000180a005986 */ /* 0x000fe2000c101524 */
[----:B------:R-:W-:-:S04]  /*69b0*/  ISETP.GT.AND P5, PT, R4, 0x1, PT ;  /* 0x000000010400780c */ /* 0x000fc80003fa4270 */
[----:B------:R-:W-:-:S13]  /*69c0*/  ISETP.GT.AND P5, PT, R3, 0x80, P5 ;  /* 0x000000800300780c */ /* 0x000fda0002fa4270 */
[----:B0-----:R-:W-:Y:S02]  /*69d0*/  @P5 IMAD.MOV.U32 R8, RZ, RZ, R10 ;  /* 0x000000ffff085224 */ /* 0x001fe400078e000a */
[----:B------:R-:W-:-:S05]  /*69e0*/  @P5 IMAD.MOV.U32 R9, RZ, RZ, R11 ;  /* 0x000000ffff095224 */ /* 0x000fca00078e000b */
[----:B------:R0:W-:Y:S01]  /*69f0*/  @P5 STG.E.U16 desc[UR36][R8.64+0x2], R25 ;  /* 0x0000021908005986 */ /* 0x0001e2000c101524 */
[----:B------:R-:W-:-:S03]  /*6a00*/  ISETP.NE.AND P5, PT, R5, RZ, PT ;  /* 0x000000ff0500720c */ /* 0x000fc60003fa5270 */
[----:B------:R-:W-:Y:S01]  /*6a10*/  @P6 STG.E.U16 desc[UR36][R12.64], R26 ;  /* 0x0000001a0c006986 */ /* 0x000fe2000c101524 */
[----:B------:R-:W-:-:S04]  /*6a20*/  ISETP.GT.AND P6, PT, R4, 0x1, PT ;  /* 0x000000010400780c */ /* 0x000fc80003fc4270 */
[----:B------:R-:W-:-:S13]  /*6a30*/  ISETP.GT.AND P6, PT, R3, 0x88, P6 ;  /* 0x000000880300780c */ /* 0x000fda00037c4270 */
[----:B------:R-:W-:Y:S01]  /*6a40*/  @P6 STG.E.U16 desc[UR36][R20.64+0x2], R27 ;  /* 0x0000021b14006986 */ /* 0x000fe2000c101524 */
[----:B------:R-:W-:-:S04]  /*6a50*/  ISETP.GT.AND P6, PT, R4, 0x8, PT ;  /* 0x000000080400780c */ /* 0x000fc80003fc4270 */
[----:B------:R-:W-:-:S13]  /*6a60*/  ISETP.GT.AND P6, PT, R3, 0x80, P6 ;  /* 0x000000800300780c */ /* 0x000fda00037c4270 */
[----:B0-----:R-:W-:Y:S02]  /*6a70*/  @P6 IMAD.MOV.U32 R8, RZ, RZ, R10 ;  /* 0x000000ffff086224 */ /* 0x001fe400078e000a */
[----:B------:R-:W-:-:S05]  /*6a80*/  @P6 IMAD.MOV.U32 R9, RZ, RZ, R11 ;  /* 0x000000ffff096224 */ /* 0x000fca00078e000b */
[----:B------:R0:W-:Y:S01]  /*6a90*/  @P6 STG.E.U16 desc[UR36][R8.64+0x10], R28 ;  /* 0x0000101c08006986 */ /* 0x0001e2000c101524 */
[----:B------:R-:W-:-:S04]  /*6aa0*/  ISETP.GT.AND P6, PT, R4, 0x9, PT ;  /* 0x000000090400780c */ /* 0x000fc80003fc4270 */
[----:B------:R-:W-:-:S13]  /*6ab0*/  ISETP.GT.AND P6, PT, R3, 0x80, P6 ;  /* 0x000000800300780c */ /* 0x000fda00037c4270 */
[----:B0-----:R-:W-:Y:S02]  /*6ac0*/  @P6 IMAD.MOV.U32 R8, RZ, RZ, R10 ;  /* 0x000000ffff086224 */ /* 0x001fe400078e000a */
[----:B------:R-:W-:-:S05]  /*6ad0*/  @P6 IMAD.MOV.U32 R9, RZ, RZ, R11 ;  /* 0x000000ffff096224 */ /* 0x000fca00078e000b */
[----:B------:R0:W-:Y:S01]  /*6ae0*/  @P6 STG.E.U16 desc[UR36][R8.64+0x12], R29 ;  /* 0x0000121d08006986 */ /* 0x0001e2000c101524 */
[----:B------:R-:W-:-:S04]  /*6af0*/  ISETP.GT.AND P6, PT, R4, 0x8, PT ;  /* 0x000000080400780c */ /* 0x000fc80003fc4270 */
[----:B------:R-:W-:-:S13]  /*6b00*/  ISETP.GT.AND P6, PT, R3, 0x88, P6 ;  /* 0x000000880300780c */ /* 0x000fda00037c4270 */
[----:B------:R-:W-:Y:S01]  /*6b10*/  @P6 STG.E.U16 desc[UR36][R6.64+0x10], R30 ;  /* 0x0000101e06006986 */ /* 0x000fe2000c101524 */
[----:B------:R-:W-:-:S04]  /*6b20*/  ISETP.GT.AND P6, PT, R4, 0x9, PT ;  /* 0x000000090400780c */ /* 0x000fc80003fc4270 */
[----:B------:R-:W-:-:S13]  /*6b30*/  ISETP.GT.AND P6, PT, R3, 0x88, P6 ;  /* 0x000000880300780c */ /* 0x000fda00037c4270 */
[----:B------:R-:W-:Y:S01]  /*6b40*/  @P6 STG.E.U16 desc[UR36][R6.64+0x12], R31 ;  /* 0x0000121f06006986 */ /* 0x000fe2000c101524 */
[----:B------:R-:W-:-:S04]  /*6b50*/  ISETP.GT.AND P6, PT, R4, 0x10, PT ;  /* 0x000000100400780c */ /* 0x000fc80003fc4270 */
[----:B------:R-:W-:-:S13]  /*6b60*/  ISETP.GT.AND P6, PT, R3, 0x80, P6 ;  /* 0x000000800300780c */ /* 0x000fda00037c4270 */
[----:B0-----:R-:W-:Y:S01]  /*6b70*/  @P6 MOV R8, R10 ;  /* 0x0000000a00086202 */ /* 0x001fe20000000f00 */
        /* <DEDUP_REMOVED lines=38> */
[----:B------:R-:W-:Y:S01]  /*6de0*/  @P6 STG.E.U16 desc[UR36][R8.64+0x42], R41 ;  /* 0x0000422908006986 */ /* 0x000fe2000c101524 */
[----:B------:R-:W-:-:S04]  /*6df0*/  ISETP.GT.AND P6, PT, R4, 0x20, PT ;  /* 0x000000200400780c */ /* 0x000fc80003fc4270 */
[----:B------:R-:W-:-:S13]  /*6e00*/  ISETP.GT.AND P6, PT, R3, 0x88, P6 ;  /* 0x000000880300780c */ /* 0x000fda00037c4270 */
[----:B------:R-:W-:Y:S01]  /*6e10*/  @P6 STG.E.U16 desc[UR36][R6.64+0x40], R42 ;  /* 0x0000402a06006986 */ /* 0x000fe2000c101524 */
[----:B------:R-:W-:-:S04]  /*6e20*/  ISETP.GT.AND P6, PT, R4, 0x21, PT ;  /* 0x000000210400780c */ /* 0x000fc80003fc4270 */
[----:B------:R-:W-:-:S13]  /*6e30*/  ISETP.GT.AND P6, PT, R3, 0x88, P6 ;  /* 0x000000880300780c */ /* 0x000fda00037c4270 */
[----:B------:R-:W-:Y:S02]  /*6e40*/  @P6 IMAD.MOV.U32 R4, RZ, RZ, R6 ;  /* 0x000000ffff046224 */ /* 0x000fe400078e0006 */
[----:B------:R-:W-:-:S05]  /*6e50*/  @P6 IMAD.MOV.U32 R5, RZ, RZ, R7 ;  /* 0x000000ffff056224 */ /* 0x000fca00078e0007 */
[----:B------:R0:W-:Y:S01]  /*6e60*/  @P6 STG.E.U16 desc[UR36][R4.64+0x42], R43 ;  /* 0x0000422b04006986 */ /* 0x0001e2000c101524 */
[C---:B------:R-:W-:Y:S02]  /*6e70*/  ISETP.GT.AND P6, PT, R3.reuse, 0x80, P5 ;  /* 0x000000800300780c */ /* 0x040fe40002fc4270 */
[----:B------:R-:W-:-:S11]  /*6e80*/  ISETP.GT.AND P5, PT, R3, 0x88, P5 ;  /* 0x000000880300780c */ /* 0x000fd60002fa4270 */
[----:B0-----:R-:W-:Y:S02]  /*6e90*/  @P6 IMAD.MOV.U32 R4, RZ, RZ, R10 ;  /* 0x000000ffff046224 */ /* 0x001fe400078e000a */
[----:B------:R-:W-:-:S05]  /*6ea0*/  @P6 IMAD.MOV.U32 R5, RZ, RZ, R11 ;  /* 0x000000ffff056224 */ /* 0x000fca00078e000b */
[----:B------:R0:W-:Y:S01]  /*6eb0*/  @P6 STG.E.U16 desc[UR36][R4.64+0x50], R44 ;  /* 0x0000502c04006986 */ /* 0x0001e2000c101524 */
[C---:B------:R-:W-:Y:S02]  /*6ec0*/  ISETP.GT.AND P6, PT, R3.reuse, 0x80, P4 ;  /* 0x000000800300780c */ /* 0x040fe400027c4270 */
[----:B------:R-:W-:-:S11]  /*6ed0*/  ISETP.GT.AND P4, PT, R3, 0x88, P4 ;  /* 0x000000880300780c */ /* 0x000fd60002784270 */
[----:B0-----:R-:W-:Y:S02]  /*6ee0*/  @P6 IMAD.MOV.U32 R4, RZ, RZ, R10 ;  /* 0x000000ffff046224 */ /* 0x001fe400078e000a */
[----:B------:R-:W-:-:S05]  /*6ef0*/  @P6 IMAD.MOV.U32 R5, RZ, RZ, R11 ;  /* 0x000000ffff056224 */ /* 0x000fca00078e000b */
[----:B------:R0:W-:Y:S02]  /*6f00*/  @P6 STG.E.U16 desc[UR36][R4.64+0x52], R45 ;  /* 0x0000522d04006986 */ /* 0x0001e4000c101524 */
[----:B0-----:R-:W-:Y:S02]  /*6f10*/  @P5 IMAD.MOV.U32 R4, RZ, RZ, R6 ;  /* 0x000000ffff045224 */ /* 0x001fe400078e0006 */
[----:B------:R-:W-:-:S05]  /*6f20*/  @P5 IMAD.MOV.U32 R5, RZ, RZ, R7 ;  /* 0x000000ffff055224 */ /* 0x000fca00078e0007 */
[----:B------:R0:W-:Y:S01]  /*6f30*/  @P5 STG.E.U16 desc[UR36][R4.64+0x50], R46 ;  /* 0x0000502e04005986 */ /* 0x0001e2000c101524 */
[C---:B------:R-:W-:Y:S02]  /*6f40*/  ISETP.GT.AND P5, PT, R3.reuse, 0x80, P3 ;  /* 0x000000800300780c */ /* 0x040fe40001fa4270 */
[----:B------:R-:W-:Y:S01]  /*6f50*/  ISETP.GT.AND P3, PT, R3, 0x88, P3 ;  /* 0x000000880300780c */ /* 0x000fe20001f64270 */
        /* <DEDUP_REMOVED lines=17> */
[----:B------:R0:W-:Y:S02]  /*7070*/  @P3 STG.E.U16 desc[UR36][R4.64+0x60], R50 ;  /* 0x0000603204003986 */ /* 0x0001e4000c101524 */
[----:B0-----:R-:W-:Y:S02]  /*7080*/  @P0 IMAD.MOV.U32 R4, RZ, RZ, R6 ;  /* 0x000000ffff040224 */ /* 0x001fe400078e0006 */
[----:B------:R-:W-:-:S05]  /*7090*/  @P0 IMAD.MOV.U32 R5, RZ, RZ, R7 ;  /* 0x000000ffff050224 */ /* 0x000fca00078e0007 */
[----:B------:R0:W-:Y:S02]  /*70a0*/  @P0 STG.E.U16 desc[UR36][R4.64+0x62], R51 ;  /* 0x0000623304000986 */ /* 0x0001e4000c101524 */
[----:B0-----:R-:W-:Y:S02]  /*70b0*/  @P5 IMAD.MOV.U32 R4, RZ, RZ, R10 ;  /* 0x000000ffff045224 */ /* 0x001fe400078e000a */
[----:B------:R-:W-:-:S05]  /*70c0*/  @P5 IMAD.MOV.U32 R5, RZ, RZ, R11 ;  /* 0x000000ffff055224 */ /* 0x000fca00078e000b */
[----:B------:R0:W-:Y:S04]  /*70d0*/  @P5 STG.E.U16 desc[UR36][R4.64+0x70], R52 ;  /* 0x0000703404005986 */ /* 0x0001e8000c101524 */
[----:B------:R1:W-:Y:S01]  /*70e0*/  @P4 STG.E.U16 desc[UR36][R10.64+0x72], R53 ;  /* 0x000072350a004986 */ /* 0x0003e2000c101524 */
[----:B0-----:R-:W-:Y:S02]  /*70f0*/  @P2 IMAD.MOV.U32 R4, RZ, RZ, R6 ;  /* 0x000000ffff042224 */ /* 0x001fe400078e0006 */
[----:B------:R-:W-:-:S05]  /*7100*/  @P2 IMAD.MOV.U32 R5, RZ, RZ, R7 ;  /* 0x000000ffff052224 */ /* 0x000fca00078e0007 */
[----:B------:R1:W-:Y:S04]  /*7110*/  @P2 STG.E.U16 desc[UR36][R4.64+0x70], R54 ;  /* 0x0000703604002986 */ /* 0x0003e8000c101524 */
[----:B------:R1:W-:Y:S02]  /*7120*/  @P1 STG.E.U16 desc[UR36][R6.64+0x72], R55 ;  /* 0x0000723706001986 */ /* 0x0003e4000c101524 */
.L_x_158:
[----:B------:R-:W-:Y:S05]  /*7130*/  BSYNC B0 ;  /* 0x0000000000007941 */ /* 0x000fea0003800000 */
.L_x_34:
[----:B------:R-:W-:Y:S01]  /*7140*/  ULDC UR4, c[0x0][0xc] ;  /* 0x0000030000047ab9 */ /* 0x000fe20000000800 */
[----:B------:R-:W-:Y:S01]  /*7150*/  ULDC UR5, c[0x0][0x10] ;  /* 0x0000040000057ab9 */ /* 0x000fe20000000800 */
[----:B------:R-:W2:Y:S01]  /*7160*/  LDC R3, c[0x0][0x14] ;  /* 0x00000500ff037b82 */ /* 0x000ea20000000800 */
[----:B------:R-:W-:Y:S01]  /*7170*/  UIMAD.WIDE.U32 UR4, UR4, UR5, URZ ;  /* 0x00000005040472a5 */ /* 0x000fe2000f8e003f */
[----:B------:R-:W-:Y:S02]  /*7180*/  IMAD.MOV.U32 R92, RZ, RZ, -0x1 ;  /* 0xffffffffff5c7424 */ /* 0x000fe400078e00ff */
[----:B------:R-:W-:-:S03]  /*7190*/  IMAD.MOV.U32 R89, RZ, RZ, -0x1 ;  /* 0xffffffffff597424 */ /* 0x000fc600078e00ff */
[----:B--2---:R-:W-:-:S04]  /*71a0*/  IMAD.WIDE.U32 R16, R3, UR4, R16 ;  /* 0x0000000403107c25 */ /* 0x004fc8000f8e0010 */
[----:B------:R-:W-:Y:S01]  /*71b0*/  IMAD R3, R3, UR5, RZ ;  /* 0x0000000503037c24 */ /* 0x000fe2000f8e02ff */
[----:B------:R-:W-:Y:S02]  /*71c0*/  ULDC.64 UR4, c[0x0][0x650] ;  /* 0x0001940000047ab9 */ /* 0x000fe40000000a00 */
[----:B------:R-:W-:Y:S01]  /*71d0*/  ISETP.GE.U32.AND P0, PT, R16, UR4, PT ;  /* 0x0000000410007c0c */ /* 0x000fe2000bf06070 */
[--C-:B------:R-:W-:Y:S01]  /*71e0*/  IMAD.IADD R17, R17, 0x1, R3.reuse ;  /* 0x0000000111117824 */ /* 0x100fe200078e0203 */
[----:B------:R-:W-:-:S04]  /*71f0*/  PRMT R3, RZ, 0x7610, R3 ;  /* 0x00007610ff037816 */ /* 0x000fc80000000003 */
[----:B------:R-:W-:-:S13]  /*7200*/  ISETP.GE.U32.AND.EX P0, PT, R17, UR5, PT, P0 ;  /* 0x0000000511007c0c */ /* 0x000fda000bf06100 */
[----:B------:R-:W-:Y:S05]  /*7210*/  @P0 BRA `(.L_x_159) ;  /* 0x0000000400640947 */ /* 0x000fea0003800000 */
[----:B0-----:R-:W0:Y:S01]  /*7220*/  S2R R12, SR_CTAID.X ;  /* 0x00000000000c7919 */ /* 0x001e220000002500 */
[----:B-1-34-:R-:W1:Y:S01]  /*7230*/  LDC.64 R10, c[0x0][0x628] ;  /* 0x00018a00ff0a7b82 */ /* 0x01ae620000000a00 */
[----:B------:R-:W-:Y:S01]  /*7240*/  ULDC UR4, c[0x0][0x150] ;  /* 0x0000540000047ab9 */ /* 0x000fe20000000800 */
[----:B------:R-:W-:Y:S01]  /*7250*/  IMAD.MOV.U32 R8, RZ, RZ, R16 ;  /* 0x000000ffff087224 */ /* 0x000fe200078e0010 */
[----:B------:R-:W2:Y:S01]  /*7260*/  S2R R24, SR_CTAID.Y ;  /* 0x0000000000187919 */ /* 0x000ea20000002600 */
[----:B------:R-:W-:-:S04]  /*7270*/  IMAD.MOV.U32 R9, RZ, RZ, R17 ;  /* 0x000000ffff097224 */ /* 0x000fc800078e0011 */
[----:B------:R-:W3:Y:S08]  /*7280*/  LDC R21, c[0x0][0x144] ;  /* 0x00005100ff157b82 */ /* 0x000ef00000000800 */
[----:B------:R-:W4:Y:S08]  /*7290*/  LDC R0, c[0x0][0x630] ;  /* 0x00018c00ff007b82 */ /* 0x000f300000000800 */
[----:B------:R-:W2:Y:S01]  /*72a0*/  LDC.64 R14, c[0x0][0x620] ;  /* 0x00018800ff0e7b82 */ /* 0x000ea20000000a00 */
[----:B-1----:R-:W-:-:S04]  /*72b0*/  ISETP.NE.U32.AND P0, PT, R10, RZ, PT ;  /* 0x000000ff0a00720c */ /* 0x002fc80003f05070 */
[----:B------:R-:W-:Y:S02]  /*72c0*/  ISETP.NE.AND.EX P0, PT, R11, RZ, PT, P0 ;  /* 0x000000ff0b00720c */ /* 0x000fe40003f05300 */
[----:B0-----:R-:W-:-:S05]  /*72d0*/  I2FP.F32.U32 R3, R12 ;  /* 0x0000000c00037245 */ /* 0x001fca0000201000 */
[----:B------:R-:W-:-:S04]  /*72e0*/  FMUL R3, R3, UR4 ;  /* 0x0000000403037c20 */ /* 0x000fc80008400000 */
[----:B------:R0:W1:Y:S02]  /*72f0*/  F2I.U32.TRUNC.NTZ R20, R3 ;  /* 0x0000000300147305 */ /* 0x000064000020f000 */
[----:B---34-:R-:W-:Y:S05]  /*7300*/  @!P0 BRA `(.L_x_160) ;  /* 0x0000000000288947 */ /* 0x018fea0003800000 */
[----:B0-----:R-:W0:Y:S02]  /*7310*/  LDC R3, c[0x0][0x634] ;  /* 0x00018d00ff037b82 */ /* 0x001e240000000800 */
        /* <DEDUP_REMOVED lines=9> */
.L_x_160:
[----:B------:R-:W3:Y:S01]  /*73b0*/  LDC.64 R28, c[0x0][0x640] ;  /* 0x00019000ff1c7b82 */ /* 0x000ee20000000a00 */
[-CC-:B------:R-:W-:Y:S01]  /*73c0*/  SHF.R.U64 R89, R8, R0.reuse, R9.reuse ;  /* 0x0000000008597219 */ /* 0x180fe20000001209 */
[----:B-1----:R-:W-:Y:S01]  /*73d0*/  IMAD.MOV R20, RZ, RZ, -R20 ;  /* 0x000000ffff147224 */ /* 0x002fe200078e0a14 */
[----:B------:R-:W-:Y:S01]  /*73e0*/  SHF.R.U32.HI R0, RZ, R0, R9 ;  /* 0x00000000ff007219 */ /* 0x000fe20000011609 */
[----:B------:R-:W-:Y:S01]  /*73f0*/  ULDC UR4, c[0x0][0x154] ;  /* 0x0000550000047ab9 */ /* 0x000fe20000000800 */
[----:B0-----:R-:W-:Y:S01]  /*7400*/  IADD3 R3, P0, RZ, -R89, RZ ;  /* 0x80000059ff037210 */ /* 0x001fe20007f1e0ff */
[----:B------:R-:W-:Y:S02]  /*7410*/  IMAD R21, R21, R20, R12 ;  /* 0x0000001415157224 */ /* 0x000fe400078e020c */
[----:B------:R-:W0:Y:S01]  /*7420*/  LDC R6, c[0x0][0x618] ;  /* 0x00018600ff067b82 */ /* 0x000e220000000800 */
[----:B------:R-:W-:Y:S02]  /*7430*/  IMAD.MOV.U32 R7, RZ, RZ, 0x1 ;  /* 0x00000001ff077424 */ /* 0x000fe400078e00ff */
[----:B------:R-:W-:-:S04]  /*7440*/  IMAD.X R5, RZ, RZ, ~R0, P0 ;  /* 0x000000ffff057224 */ /* 0x000fc800000e0e00 */
[-C--:B--2---:R-:W-:Y:S01]  /*7450*/  IMAD R0, R5, R14.reuse, RZ ;  /* 0x0000000e05007224 */ /* 0x084fe200078e02ff */
[----:B------:R-:W1:Y:S01]  /*7460*/  LDC R8, c[0x0][0x608] ;  /* 0x00018200ff087b82 */ /* 0x000e620000000800 */
[----:B------:R-:W-:-:S04]  /*7470*/  IMAD.WIDE.U32 R4, R3, R14, R16 ;  /* 0x0000000e03047225 */ /* 0x000fc800078e0010 */
[----:B------:R-:W-:Y:S01]  /*7480*/  IMAD R3, R3, R15, R0 ;  /* 0x0000000f03037224 */ /* 0x000fe200078e0200 */
[----:B------:R-:W-:Y:S02]  /*7490*/  I2FP.F32.U32 R0, R24 ;  /* 0x0000001800007245 */ /* 0x000fe40000201000 */
[----:B------:R-:W2:Y:S01]  /*74a0*/  LDC R26, c[0x0][0x658] ;  /* 0x00019600ff1a7b82 */ /* 0x000ea20000000800 */
[----:B------:R-:W-:Y:S01]  /*74b0*/  IMAD.IADD R3, R5, 0x1, R3 ;  /* 0x0000000105037824 */ /* 0x000fe200078e0203 */
[----:B---3--:R-:W-:Y:S01]  /*74c0*/  ISETP.NE.U32.AND P0, PT, R28, RZ, PT ;  /* 0x000000ff1c00720c */ /* 0x008fe20003f05070 */
[----:B------:R-:W-:Y:S01]  /*74d0*/  FMUL R0, R0, UR4 ;  /* 0x0000000400007c20 */ /* 0x000fe20008400000 */
[----:B------:R-:W-:Y:S02]  /*74e0*/  IMAD.MOV.U32 R5, RZ, RZ, -0x1 ;  /* 0xffffffffff057424 */ /* 0x000fe400078e00ff */
[----:B------:R-:W-:Y:S01]  /*74f0*/  ISETP.NE.AND.EX P0, PT, R29, RZ, PT, P0 ;  /* 0x000000ff1d00720c */ /* 0x000fe20003f05300 */
[----:B------:R3:W4:Y:S01]  /*7500*/  F2I.U32.TRUNC.NTZ R13, R0 ;  /* 0x00000000000d7305 */ /* 0x000722000020f000 */
[----:B------:R-:W3:Y:S01]  /*7510*/  LDC R15, c[0x0][0x148] ;  /* 0x00005200ff0f7b82 */ /* 0x000ee20000000800 */
[----:B0-----:R-:W-:-:S02]  /*7520*/  SHF.R.U64 R12, R4, R6, R3 ;  /* 0x00000006040c7219 */ /* 0x001fc40000001203 */
[----:B------:R-:W-:-:S05]  /*7530*/  SHF.R.U32.HI R3, RZ, R6, R3 ;  /* 0x00000006ff037219 */ /* 0x000fca0000011603 */
[----:B------:R-:W0:Y:S01]  /*7540*/  LDC R20, c[0x0][0x600] ;  /* 0x00018000ff147b82 */ /* 0x000e220000000800 */
[-CC-:B-1----:R-:W-:Y:S02]  /*7550*/  SHF.R.U64 R10, R12, R8.reuse, R3.reuse ;  /* 0x000000080c0a7219 */ /* 0x182fe40000001203 */
[----:B------:R-:W-:-:S05]  /*7560*/  SHF.R.U32.HI R3, RZ, R8, R3 ;  /* 0x00000008ff037219 */ /* 0x000fca0000011603 */
[----:B------:R-:W1:Y:S01]  /*7570*/  LDC R27, c[0x0][0x648] ;  /* 0x00019200ff1b7b82 */ /* 0x000e620000000800 */
[-C--:B--2---:R-:W-:Y:S02]  /*7580*/  SHF.L.U32 R4, R5, R26.reuse, RZ ;  /* 0x0000001a05047219 */ /* 0x084fe400000006ff */
[-CC-:B------:R-:W-:Y:S02]  /*7590*/  SHF.R.U64 R14, R10, R26.reuse, R3.reuse ;  /* 0x0000001a0a0e7219 */ /* 0x180fe40000001203 */
[----:B------:R-:W-:Y:S02]  /*75a0*/  SHF.R.U32.HI R5, RZ, R26, R3 ;  /* 0x0000001aff057219 */ /* 0x000fe40000011603 */
[----:B------:R-:W-:Y:S01]  /*75b0*/  LOP3.LUT R25, RZ, R4, RZ, 0x33, !PT ;  /* 0x00000004ff197212 */ /* 0x000fe200078e33ff */
[----:B------:R-:W2:Y:S01]  /*75c0*/  LDC R30, c[0x0][0x638] ;  /* 0x00018e00ff1e7b82 */ /* 0x000ea20000000800 */
[----:B------:R-:W-:Y:S01]  /*75d0*/  SHF.L.U32 R26, R7, R26, RZ ;  /* 0x0000001a071a7219 */ /* 0x000fe200000006ff */
[----:B------:R-:W-:-:S06]  /*75e0*/  IMAD.MOV.U32 R4, RZ, RZ, R14 ;  /* 0x000000ffff047224 */ /* 0x000fcc00078e000e */
[----:B------:R-:W0:Y:S01]  /*75f0*/  LDC R31, c[0x0][0x610] ;  /* 0x00018400ff1f7b82 */ /* 0x000e220000000800 */
[----:B----4-:R-:W-:Y:S05]  /*7600*/  @!P0 BRA `(.L_x_161) ;  /* 0x0000000000288947 */ /* 0x010fea0003800000 */
        /* <DEDUP_REMOVED lines=10> */
.L_x_161:
[----:B------:R-:W-:Y:S01]  /*76b0*/  ISETP.NE.AND P0, PT, R2, 0x1, PT ;  /* 0x000000010200780c */ /* 0x000fe20003f05270 */
[----:B0-----:R-:W-:Y:S01]  /*76c0*/  VIADD R7, R20, 0xffffffff ;  /* 0xffffffff14077836 */ /* 0x001fe20000000000 */
[----:B-1-3--:R-:W-:Y:S01]  /*76d0*/  SHF.R.U64 R0, R4, R27, R5 ;  /* 0x0000001b04007219 */ /* 0x00afe20000001205 */
[----:B------:R-:W-:Y:S01]  /*76e0*/  IMAD.MOV R13, RZ, RZ, -R13 ;  /* 0x000000ffff0d7224 */ /* 0x000fe200078e0a0d */
[----:B------:R-:W-:Y:S01]  /*76f0*/  LOP3.LUT R5, R10, R25, RZ, 0xc0, !PT ;  /* 0x000000190a057212 */ /* 0x000fe200078ec0ff */
[----:B------:R-:W-:Y:S01]  /*7700*/  IMAD.MOV.U32 R4, RZ, RZ, 0x1 ;  /* 0x00000001ff047424 */ /* 0x000fe200078e00ff */
[----:B------:R-:W-:Y:S01]  /*7710*/  LOP3.LUT R12, R12, R7, RZ, 0xc0, !PT ;  /* 0x000000070c0c7212 */ /* 0x000fe200078ec0ff */
[----:B------:R-:W-:Y:S02]  /*7720*/  IMAD.MOV R3, RZ, RZ, -R0 ;  /* 0x000000ffff037224 */ /* 0x000fe400078e0a00 */
[----:B------:R-:W-:Y:S02]  /*7730*/  IMAD R0, R26, R0, R5 ;  /* 0x000000001a007224 */ /* 0x000fe400078e0205 */
[----:B--2---:R-:W-:-:S02]  /*7740*/  IMAD R3, R3, R30, R14 ;  /* 0x0000001e03037224 */ /* 0x004fc400078e020e */
[----:B------:R-:W-:Y:S02]  /*7750*/  @P0 IMAD R21, R15, R13, R24 ;  /* 0x0000000d0f150224 */ /* 0x000fe400078e0218 */
[----:B------:R-:W-:Y:S01]  /*7760*/  IMAD R5, R3, R20, R12 ;  /* 0x0000001403057224 */ /* 0x000fe200078e020c */
[----:B------:R-:W-:Y:S01]  /*7770*/  PRMT R3, R4, 0x7610, R3 ;  /* 0x0000761004037816 */ /* 0x000fe20000000003 */
[----:B------:R-:W-:-:S05]  /*7780*/  IMAD R0, R0, R31, R21 ;  /* 0x0000001f00007224 */ /* 0x000fca00078e0215 */
[----:B------:R-:W-:Y:S02]  /*7790*/  SEL R92, R5, R0, !P0 ;  /* 0x00000000055c7207 */ /* 0x000fe40004000000 */
[----:B------:R-:W-:-:S07]  /*77a0*/  SEL R0, R0, R5, !P0 ;  /* 0x0000000500007207 */ /* 0x000fce0004000000 */
.L_x_159:
[----:B------:R-:W-:Y:S01]  /*77b0*/  LOP3.LUT P0, RZ, R3, 0xff, RZ, 0xc0, !PT ;  /* 0x000000ff03ff7812 */ /* 0x000fe2000780c0ff */
[----:B------:R-:W-:-:S12]  /*77c0*/  IMAD.MOV.U32 R96, RZ, RZ, R0 ;  /* 0x000000ffff607224 */ /* 0x000fd800078e0000 */
[----:B------:R-:W-:Y:S05]  /*77d0*/  @P0 BRA `(.L_x_162) ;  /* 0xffffff9800800947 */ /* 0x000fea000383ffff */
[----:B------:R-:W-:Y:S05]  /*77e0*/  EXIT ;  /* 0x000000000000794d */ /* 0x000fea0003800000 */
.L_x_7:
[----:B0-----:R-:W-:Y:S01]  /*77f0*/  ULDC.64 UR4, c[0x0][0x650] ;  /* 0x0001940000047ab9 */ /* 0x001fe20000000a00 */
        /* <DEDUP_REMOVED lines=25> */
.L_x_164:
[----:B------:R-:W0:Y:S01]  /*7990*/  LDC.64 R28, c[0x0][0x640] ;  /* 0x00019000ff1c7b82 */ /* 0x000e220000000a00 */
[-CC-:B------:R-:W-:Y:S01]  /*79a0*/  SHF.R.U64 R22, R12, R6.reuse, R13.reuse ;  /* 0x000000060c167219 */ /* 0x180fe2000000120d */
[----:B------:R-:W-:Y:S01]  /*79b0*/  IMAD.MOV.U32 R30, RZ, RZ, 0x1 ;  /* 0x00000001ff1e7424 */ /* 0x000fe200078e00ff */
[----:B------:R-:W-:Y:S02]  /*79c0*/  SHF.R.U32.HI R6, RZ, R6, R13 ;  /* 0x00000006ff067219 */ /* 0x000fe4000001160d */
        /* <DEDUP_REMOVED lines=8> */
[----:B0-----:R-:W-:Y:S02]  /*7a50*/  ISETP.NE.U32.AND P0, PT, R28, RZ, PT ;  /* 0x000000ff1c00720c */ /* 0x001fe40003f05070 */
[----:B------:R-:W-:Y:S02]  /*7a60*/  IADD3 R9, R9, R11, RZ ;  /* 0x0000000b09097210 */ /* 0x000fe40007ffe0ff */
[----:B------:R-:W-:-:S03]  /*7a70*/  ISETP.NE.AND.EX P0, PT, R29, RZ, PT, P0 ;  /* 0x000000ff1d00720c */ /* 0x000fc60003f05300 */
[----:B------:R-:W0:Y:S01]  /*7a80*/  LDC R20, c[0x0][0x600] ;  /* 0x00018000ff147b82 */ /* 0x000e220000000800 */
[-CC-:B-1----:R-:W-:Y:S01]  /*7a90*/  SHF.R.U64 R14, R8, R10.reuse, R9.reuse ;  /* 0x0000000a080e7219 */ /* 0x182fe20000001209 */
[----:B------:R-:W-:Y:S01]  /*7aa0*/  IMAD.MOV.U32 R8, RZ, RZ, -0x1 ;  /* 0xffffffffff087424 */ /* 0x000fe200078e00ff */
[----:B------:R-:W-:-:S05]  /*7ab0*/  SHF.R.U32.HI R9, RZ, R10, R9 ;  /* 0x0000000aff097219 */ /* 0x000fca0000011609 */
[----:B------:R-:W1:Y:S01]  /*7ac0*/  LDC R26, c[0x0][0x648] ;  /* 0x00019200ff1a7b82 */ /* 0x000e620000000800 */
[-CC-:B--2---:R-:W-:Y:S02]  /*7ad0*/  SHF.R.U64 R21, R14, R12.reuse, R9.reuse ;  /* 0x0000000c0e157219 */ /* 0x184fe40000001209 */
[----:B------:R-:W-:-:S05]  /*7ae0*/  SHF.R.U32.HI R6, RZ, R12, R9 ;  /* 0x0000000cff067219 */ /* 0x000fca0000011609 */
[----:B------:R-:W2:Y:S01]  /*7af0*/  LDC R27, c[0x0][0x638] ;  /* 0x00018e00ff1b7b82 */ /* 0x000ea20000000800 */
[-C--:B---3--:R-:W-:Y:S02]  /*7b00*/  SHF.L.U32 R8, R8, R25.reuse, RZ ;  /* 0x0000001908087219 */ /* 0x088fe400000006ff */
[-CC-:B------:R-:W-:Y:S02]  /*7b10*/  SHF.R.U64 R23, R21, R25.reuse, R6.reuse ;  /* 0x0000001915177219 */ /* 0x180fe40000001206 */
[----:B------:R-:W-:Y:S02]  /*7b20*/  LOP3.LUT R32, RZ, R8, RZ, 0x33, !PT ;  /* 0x00000008ff207212 */ /* 0x000fe400078e33ff */
[----:B------:R-:W-:Y:S01]  /*7b30*/  SHF.R.U32.HI R9, RZ, R25, R6 ;  /* 0x00000019ff097219 */ /* 0x000fe20000011606 */
[----:B------:R-:W3:Y:S01]  /*7b40*/  LDC R31, c[0x0][0x610] ;  /* 0x00018400ff1f7b82 */ /* 0x000ee20000000800 */
[----:B------:R-:W-:Y:S01]  /*7b50*/  IMAD.MOV.U32 R8, RZ, RZ, R23 ;  /* 0x000000ffff087224 */ /* 0x000fe200078e0017 */
[----:B------:R-:W-:Y:S06]  /*7b60*/  @!P0 BRA `(.L_x_165) ;  /* 0x0000000000288947 */ /* 0x000fec0003800000 */
        /* <DEDUP_REMOVED lines=10> */
.L_x_165:
[----:B------:R-:W-:Y:S02]  /*7c10*/  ISETP.NE.AND P0, PT, R2, 0x1, PT ;  /* 0x000000010200780c */ /* 0x000fe40003f05270 */
[----:B-1----:R-:W-:Y:S01]  /*7c20*/  SHF.R.U64 R6, R8, R26, R9 ;  /* 0x0000001a08067219 */ /* 0x002fe20000001209 */
[----:B0-----:R-:W-:Y:S01]  /*7c30*/  VIADD R9, R20, 0xffffffff ;  /* 0xffffffff14097836 */ /* 0x001fe20000000000 */
[----:B------:R-:W-:Y:S02]  /*7c40*/  SHF.L.U32 R30, R30, R25, RZ ;  /* 0x000000191e1e7219 */ /* 0x000fe400000006ff */
[----:B------:R-:W-:Y:S01]  /*7c50*/  LOP3.LUT R5, R21, R32, RZ, 0xc0, !PT ;  /* 0x0000002015057212 */ /* 0x000fe200078ec0ff */
[----:B------:R-:W-:-:S04]  /*7c60*/  IMAD.MOV R8, RZ, RZ, -R6 ;  /* 0x000000ffff087224 */ /* 0x000fc800078e0a06 */
[----:B------:R-:W-:Y:S01]  /*7c70*/  IMAD R6, R30, R6, R5 ;  /* 0x000000061e067224 */ /* 0x000fe200078e0205 */
[----:B------:R-:W-:Y:S01]  /*7c80*/  LOP3.LUT R5, R14, R9, RZ, 0xc0, !PT ;  /* 0x000000090e057212 */ /* 0x000fe200078ec0ff */
[----:B------:R-:W-:Y:S02]  /*7c90*/  @P0 IMAD R3, R7, R24, R4 ;  /* 0x0000001807030224 */ /* 0x000fe400078e0204 */
[----:B--2---:R-:W-:Y:S02]  /*7ca0*/  IMAD R4, R8, R27, R23 ;  /* 0x0000001b08047224 */ /* 0x004fe400078e0217 */
[----:B---3--:R-:W-:Y:S02]  /*7cb0*/  IMAD R3, R6, R31, R3 ;  /* 0x0000001f06037224 */ /* 0x008fe400078e0203 */
[----:B------:R-:W-:Y:S02]  /*7cc0*/  IMAD R4, R4, R20, R5 ;  /* 0x0000001404047224 */ /* 0x000fe400078e0205 */
[----:B------:R-:W-:-:S02]  /*7cd0*/  IMAD.MOV.U32 R8, RZ, RZ, 0x1 ;  /* 0x00000001ff087424 */ /* 0x000fc400078e00ff */
[----:B------:R-:W-:Y:S01]  /*7ce0*/  IMAD.MOV.U32 R6, RZ, RZ, R22 ;  /* 0x000000ffff067224 */ /* 0x000fe200078e0016 */
[----:B------:R-:W-:Y:S02]  /*7cf0*/  SEL R20, R4, R3, !P0 ;  /* 0x0000000304147207 */ /* 0x000fe40004000000 */
[----:B------:R-:W-:-:S07]  /*7d00*/  SEL R21, R3, R4, !P0 ;  /* 0x0000000403157207 */ /* 0x000fce0004000000 */
.L_x_163:
[----:B------:R-:W-:-:S08]  /*7d10*/  NOP ;  /* 0x0000000000007918 */ /* 0x000fd00000000000 */
[----:B------:R-:W0:-:S00]  /*7d20*/  USETMAXREG.DEALLOC.CTAPOOL 0x28 ;  /* 0x00000028000079c8 */ /* 0x000e0000080e0500 */
[----:B0-----:R-:W-:-:S13]  /*7d30*/  ISETP.NE.AND P0, PT, R0, RZ, PT ;  /* 0x000000ff0000720c */ /* 0x001fda0003f05270 */
[----:B------:R-:W-:Y:S05]  /*7d40*/  @P0 EXIT ;  /* 0x000000000000094d */ /* 0x000fea0003800000 */
[----:B------:R-:W-:Y:S01]  /*7d50*/  LOP3.LUT P0, RZ, R8, 0xff, RZ, 0xc0, !PT ;  /* 0x000000ff08ff7812 */ /* 0x000fe2000780c0ff */
[----:B------:R-:W-:Y:S02]  /*7d60*/  IMAD.MOV.U32 R0, RZ, RZ, 0x1 ;  /* 0x00000001ff007424 */ /* 0x000fe400078e00ff */
[----:B------:R-:W-:-:S10]  /*7d70*/  IMAD.MOV.U32 R3, RZ, RZ, RZ ;  /* 0x000000ffff037224 */ /* 0x000fd400078e00ff */
[----:B------:R-:W-:Y:S05]  /*7d80*/  @!P0 BRA `(.L_x_166) ;  /* 0x0000000c00448947 */ /* 0x000fea0003800000 */
[----:B------:R-:W0:Y:S01]  /*7d90*/  LDC R0, c[0x0][0x28c] ;  /* 0x0000a300ff007b82 */ /* 0x000e220000000800 */
[----:B------:R-:W1:Y:S01]  /*7da0*/  S2R R12, SR_CgaCtaId ;  /* 0x00000000000c7919 */ /* 0x000e620000008800 */
[----:B------:R-:W-:Y:S01]  /*7db0*/  ULDC UR5, c[0x0][0x600] ;  /* 0x0001800000057ab9 */ /* 0x000fe20000000800 */
[----:B------:R-:W-:Y:S01]  /*7dc0*/  ULDC UR4, c[0x0][0xc] ;  /* 0x0000030000047ab9 */ /* 0x000fe20000000800 */
[----:B------:R-:W-:Y:S01]  /*7dd0*/  UIADD3 UR16, UR5, -0x1, URZ ;  /* 0xffffffff05107890 */ /* 0x000fe2000fffe03f */
[----:B------:R-:W-:Y:S01]  /*7de0*/  BSSY B0, `(.L_x_166) ;  /* 0x00000cb000007945 */ /* 0x000fe20003800000 */
[----:B------:R-:W-:Y:S01]  /*7df0*/  ULDC UR6, c[0x0][0x658] ;  /* 0x0001960000067ab9 */ /* 0x000fe20000000800 */
[----:B------:R-:W-:Y:S01]  /*7e00*/  ULDC UR5, c[0x0][0x10] ;  /* 0x0000040000057ab9 */ /* 0x000fe20000000800 */
[----:B------:R-:W-:Y:S01]  /*7e10*/  UMOV UR7, 0xffffffff ;  /* 0xffffffff00077882 */ /* 0x000fe20000000000 */
[----:B------:R-:W-:Y:S01]  /*7e20*/  UMOV UR8, 0x1 ;  /* 0x0000000100087882 */ /* 0x000fe20000000000 */
[----:B------:R-:W-:Y:S01]  /*7e30*/  UIMAD.WIDE.U32 UR4, UR4, UR5, URZ ;  /* 0x00000005040472a5 */ /* 0x000fe2000f8e003f */
[----:B------:R-:W-:Y:S01]  /*7e40*/  IMAD.MOV.U32 R9, RZ, RZ, 0x1 ;  /* 0x00000001ff097424 */ /* 0x000fe200078e00ff */
[----:B------:R-:W-:Y:S01]  /*7e50*/  USHF.L.U32 UR7, UR7, UR6, URZ ;  /* 0x0000000607077299 */ /* 0x000fe2000800063f */
[----:B------:R-:W-:Y:S01]  /*7e60*/  LOP3.LUT R8, R19, 0x2, RZ, 0xfc, !PT ;  /* 0x0000000213087812 */ /* 0x000fe200078efcff */
[----:B------:R-:W-:-:S02]  /*7e70*/  USHF.L.U32 UR18, UR8, UR6, URZ ;  /* 0x0000000608127299 */ /* 0x000fc4000800063f */
[----:B------:R-:W-:Y:S01]  /*7e80*/  ULOP3.LUT UR17, URZ, UR7, URZ, 0x33, !UPT ;  /* 0x000000073f117292 */ /* 0x000fe2000f8e333f */
[----:B------:R-:W-:Y:S01]  /*7e90*/  ULDC UR6, c[0x0][0x14] ;  /* 0x0000050000067ab9 */ /* 0x000fe20000000800 */
[----:B------:R-:W-:Y:S01]  /*7ea0*/  ULDC.64 UR22, c[0x0][0x198] ;  /* 0x0000660000167ab9 */ /* 0x000fe20000000a00 */
[----:B------:R-:W-:Y:S02]  /*7eb0*/  UIMAD.WIDE.U32 UR20, UR4, UR6, URZ ;  /* 0x00000006041472a5 */ /* 0x000fe4000f8e003f */
[----:B------:R-:W-:Y:S01]  /*7ec0*/  UIMAD UR13, UR5, UR6, URZ ;  /* 0x00000006050d72a4 */ /* 0x000fe2000f8e023f */
[----:B0-----:R-:W-:-:S03]  /*7ed0*/  VIADD R0, R0, 0x3f ;  /* 0x0000003f00007836 */ /* 0x001fc60000000000 */
[----:B------:R-:W-:Y:S02]  /*7ee0*/  UIADD3 UR13, UR21, UR13, URZ ;  /* 0x0000000d150d7290 */ /* 0x000fe4000fffe03f */
[----:B------:R-:W-:-:S04]  /*7ef0*/  SHF.R.S32.HI R3, RZ, 0x1f, R0 ;  /* 0x0000001fff037819 */ /* 0x000fc80000011400 */
[----:B------:R-:W-:Y:S01]  /*7f00*/  LEA.HI R10, R3, R0, RZ, 0x6 ;  /* 0x00000000030a7211 */ /* 0x000fe200078f30ff */
[C---:B-1----:R-:W-:Y:S02]  /*7f10*/  IMAD.SHL.U32 R11, R12.reuse, 0x20, RZ ;  /* 0x000000200c0b7824 */ /* 0x042fe400078e00ff */
[----:B------:R-:W-:Y:S01]  /*7f20*/  IMAD.SHL.U32 R12, R12, 0x800, RZ ;  /* 0x000008000c0c7824 */ /* 0x000fe200078e00ff */
[----:B------:R-:W-:Y:S01]  /*7f30*/  SHF.R.S32.HI R10, RZ, 0x6, R10 ;  /* 0x00000006ff0a7819 */ /* 0x000fe2000001140a */
[----:B------:R-:W-:Y:S01]  /*7f40*/  IMAD.MOV.U32 R0, RZ, RZ, 0x1 ;  /* 0x00000001ff007424 */ /* 0x000fe200078e00ff */
[----:B------:R-:W-:Y:S01]  /*7f50*/  LOP3.LUT R11, R11, 0x20, RZ, 0xc0, !PT ;  /* 0x000000200b0b7812 */ /* 0x000fe200078ec0ff */
[----:B------:R-:W-:Y:S01]  /*7f60*/  IMAD.MOV.U32 R3, RZ, RZ, RZ ;  /* 0x000000ffff037224 */ /* 0x000fe200078e00ff */
[----:B------:R-:W-:Y:S01]  /*7f70*/  LOP3.LUT R12, R12, 0x800, RZ, 0xc0, !PT ;  /* 0x000008000c0c7812 */ /* 0x000fe200078ec0ff */
[----:B------:R-:W-:-:S07]  /*7f80*/  VIADD R13, R10, 0x1 ;  /* 0x000000010a0d7836 */ /* 0x000fce0000000000 */
.L_x_177:
[----:B------:R-:W-:-:S03]  /*7f90*/  UMOV UR4, 0xffffffff ;  /* 0xffffffff00047882 */ /* 0x000fc60000000000 */
[----:B------:R-:W-:Y:S05]  /*7fa0*/  BRA.DIV UR4, `(.L_x_167) ;  /* 0x0000000e04807947 */ /* 0x000fea000b800000 */
[----:B------:R-:W-:-:S13]  /*7fb0*/  ELECT P6, URZ, PT ;  /* 0x00000000003f782f */ /* 0x000fda00038c0000 */
.L_x_187:
[----:B------:R-:W0:Y:S01]  /*7fc0*/  LDC R4, c[0x0][0x28c] ;  /* 0x0000a300ff047b82 */ /* 0x000e220000000800 */
[----:B------:R-:W-:Y:S01]  /*7fd0*/  BSSY B1, `(.L_x_168) ;  /* 0x0000038000017945 */ /* 0x000fe20003800000 */
[----:B0-----:R-:W-:-:S13]  /*7fe0*/  ISETP.LT.OR P6, PT, R4, 0x1, !P6 ;  /* 0x000000010400780c */ /* 0x001fda00077c1670 */
[----:B------:R-:W-:Y:S05]  /*7ff0*/  @P6 BRA `(.L_x_169) ;  /* 0x0000000000d46947 */ /* 0x000fea0003800000 */
[----:B------:R-:W-:Y:S02]  /*8000*/  IMAD R20, R20, 0x40, R11 ;  /* 0x0000004014147824 */ /* 0x000fe400078e020b */
[----:B------:R-:W-:Y:S02]  /*8010*/  IMAD.SHL.U32 R21, R21, 0x100, RZ ;  /* 0x0000010015157824 */ /* 0x000fe400078e00ff */
[----:B------:R-:W-:Y:S02]  /*8020*/  IMAD.MOV.U32 R24, RZ, RZ, RZ ;  /* 0x000000ffff187224 */ /* 0x000fe400078e00ff */
[----:B------:R-:W-:Y:S02]  /*8030*/  IMAD.MOV.U32 R4, RZ, RZ, R13 ;  /* 0x000000ffff047224 */ /* 0x000fe400078e000d */
[----:B------:R-:W-:Y:S02]  /*8040*/  IMAD.MOV.U32 R5, RZ, RZ, R0 ;  /* 0x000000ffff057224 */ /* 0x000fe400078e0000 */
[----:B------:R-:W-:-:S07]  /*8050*/  IMAD.MOV.U32 R7, RZ, RZ, R3 ;  /* 0x000000ffff077224 */ /* 0x000fce00078e0003 */
.L_x_172:
[----:B------:R-:W0:Y:S01]  /*8060*/  S2R R15, SR_CgaCtaId ;  /* 0x00000000000f7919 */ /* 0x000e220000008800 */
[----:B------:R-:W-:Y:S02]  /*8070*/  MOV R14, 0x400 ;  /* 0x00000400000e7802 */ /* 0x000fe40000000f00 */
[----:B------:R-:W-:Y:S02]  /*8080*/  LOP3.LUT P1, RZ, R18, 0x7f, RZ, 0xc0, !PT ;  /* 0x0000007f12ff7812 */ /* 0x000fe4000782c0ff */
[----:B0-----:R-:W-:Y:S02]  /*8090*/  LEA R22, R15, R14, 0x18 ;  /* 0x0000000e0f167211 */ /* 0x001fe400078ec0ff */
[----:B------:R-:W-:-:S09]  /*80a0*/  SHF.L.U32 R14, R5, 0x1f, RZ ;  /* 0x0000001f050e7819 */ /* 0x000fd200000006ff */
[----:B------:R-:W0:Y:S01]  /*80b0*/  @!P1 LDC R15, c[0x0][0x500] ;  /* 0x00014000ff0f9b82 */ /* 0x000e220000000800 */
[----:B------:R-:W-:-:S04]  /*80c0*/  IMAD R23, R7, 0x8, R22 ;  /* 0x0000000807177824 */ /* 0x000fc800078e0216 */
[----:B------:R-:W1:Y:S02]  /*80d0*/  SYNCS.PHASECHK.TRANS64.TRYWAIT P0, [R23+URZ+0x18], R14 ;  /* 0x0000180e170075a7 */ /* 0x000e64000800017f */
[----:B-1----:R-:W-:Y:S05]  /*80e0*/  @!P0 BRA `(.L_x_170) ;  /* 0x0000000c00508947 */ /* 0x002fea0003800000 */
.L_x_188:
[----:B-1----:R-:W-:Y:S01]  /*80f0*/  PRMT R14, R8, 0x9910, RZ ;  /* 0x00009910080e7816 */ /* 0x002fe200000000ff */
[----:B0-----:R0:W-:Y:S03]  /*8100*/  @!P1 SYNCS.ARRIVE.TRANS64 RZ, [R23+URZ], R15 ;  /* 0x0000000f17ff99a7 */ /* 0x0011e6000800003f */
[----:B------:R-:W-:-:S13]  /*8110*/  ISETP.NE.AND P0, PT, R14, 0x2, PT ;  /* 0x000000020e00780c */ /* 0x000fda0003f05270 */
[----:B0-----:R-:W-:Y:S05]  /*8120*/  @P0 BRA `(.L_x_171) ;  /* 0x0000000000040947 */ /* 0x001fea0003800000 */
[----:B------:R-:W-:Y:S01]  /*8130*/  BPT.TRAP 0x1 ;  /* 0x000000040000795c */ /* 0x000fe20000300000 */
.L_x_171:
[----:B------:R-:W-:Y:S01]  /*8140*/  IMAD R14, R7, 0x1000, R12 ;  /* 0x00001000070e7824 */ /* 0x000fe200078e020c */
[----:B------:R-:W-:Y:S01]  /*8150*/  R2UR UR9, R23 ;  /* 0x00000000170972ca */ /* 0x000fe200000e0000 */
[--C-:B------:R-:W-:Y:S01]  /*8160*/  IMAD R15, R7, 0x8000, R22.reuse ;  /* 0x00008000070f7824 */ /* 0x100fe200078e0216 */
[----:B------:R-:W-:Y:S01]  /*8170*/  UIADD3 UR4, UP0, UR22, 0xf0, URZ ;  /* 0x000000f016047890 */ /* 0x000fe2000ff1e03f */
[----:B------:R-:W-:Y:S01]  /*8180*/  IMAD R14, R14, 0x2, R22 ;  /* 0x000000020e0e7824 */ /* 0x000fe200078e0216 */
[----:B------:R-:W-:Y:S01]  /*8190*/  R2UR UR11, R21 ;  /* 0x00000000150b72ca */ /* 0x000fe200000e0000 */
[----:B------:R-:W-:Y:S01]  /*81a0*/  VIADD R4, R4, 0xffffffff ;  /* 0xffffffff04047836 */ /* 0x000fe20000000000 */
[----:B------:R-:W-:Y:S01]  /*81b0*/  R2UR UR5, R15 ;  /* 0x000000000f0572ca */ /* 0x000fe200000e0000 */
[----:B------:R-:W-:Y:S01]  /*81c0*/  UIADD3 UR24, UP1, UR22, 0x1f0, URZ ;  /* 0x000001f016187890 */ /* 0x000fe2000ff3e03f */
[----:B------:R-:W-:Y:S01]  /*81d0*/  R2UR UR8, R14 ;  /* 0x000000000e0872ca */ /* 0x000fe200000e0000 */
[----:B------:R-:W-:Y:S01]  /*81e0*/  VIADD R7, R7, 0x1 ;  /* 0x0000000107077836 */ /* 0x000fe20000000000 */
[----:B------:R-:W-:Y:S01]  /*81f0*/  R2UR UR10, R24 ;  /* 0x00000000180a72ca */ /* 0x000fe200000e0000 */
[----:B------:R-:W-:Y:S01]  /*8200*/  UIADD3.X UR25, URZ, UR23, URZ, UP1, !UPT ;  /* 0x000000173f197290 */ /* 0x000fe20008ffe43f */
[----:B------:R-:W-:Y:S01]  /*8210*/  R2UR UR12, R6 ;  /* 0x00000000060c72ca */ /* 0x000fe200000e0000 */
[----:B------:R-:W-:Y:S01]  /*8220*/  UMOV UR6, 0x0 ;  /* 0x0000000000067882 */ /* 0x000fe20000000000 */
[----:B------:R-:W-:Y:S01]  /*8230*/  R2UR UR19, R20 ;  /* 0x00000000141372ca */ /* 0x000fe200000e0000 */
[----:B------:R-:W-:Y:S01]  /*8240*/  UMOV UR7, 0x10000000 ;  /* 0x1000000000077882 */ /* 0x000fe20000000000 */
[----:B------:R-:W-:Y:S01]  /*8250*/  ISETP.GT.AND P1, PT, R4, 0x1, PT ;  /* 0x000000010400780c */ /* 0x000fe20003f24270 */
[----:B------:R-:W-:Y:S01]  /*8260*/  UMOV UR26, 0x30000 ;  /* 0x00030000001a7882 */ /* 0x000fe20000000000 */
[C---:B------:R-:W-:Y:S01]  /*8270*/  ISETP.NE.AND P0, PT, R7.reuse, 0x3, PT ;  /* 0x000000030700780c */ /* 0x040fe20003f05270 */
[----:B------:R-:W-:Y:S01]  /*8280*/  UIADD3 UR14, UR5, 0x100, URZ ;  /* 0x00000100050e7890 */ /* 0x000fe2000fffe03f */
[----:B------:R-:W-:Y:S01]  /*8290*/  VIADD R24, R24, 0x40 ;  /* 0x0000004018187836 */ /* 0x000fe20000000000 */
[----:B------:R-:W-:Y:S01]  /*82a0*/  UIADD3.X UR5, URZ, UR23, URZ, UP0, !UPT ;  /* 0x000000173f057290 */ /* 0x000fe200087fe43f */
[----:B------:R-:W-:Y:S01]  /*82b0*/  SEL R14, RZ, 0x1, P0 ;  /* 0x00000001ff0e7807 */ /* 0x000fe20000000000 */
[----:B------:R-:W-:Y:S01]  /*82c0*/  UIADD3 UR15, UR8, 0x18100, URZ ;  /* 0x00018100080f7890 */ /* 0x000fe2000fffe03f */
[----:B------:R-:W-:-:S02]  /*82d0*/  SEL R7, R7, RZ, P0 ;  /* 0x000000ff07077207 */ /* 0x000fc40000000000 */
[----:B------:R-:W-:Y:S01]  /*82e0*/  UMOV UR8, UR14 ;  /* 0x0000000e00087c82 */ /* 0x000fe20008000000 */
[----:B------:R-:W-:-:S03]  /*82f0*/  LOP3.LUT R5, R5, R14, RZ, 0x3c, !PT ;  /* 0x0000000e05057212 */ /* 0x000fc600078e3cff */
[----:B------:R0:W-:Y:S02]  /*8300*/  UTMALDG.3D [UR8], [UR4], desc[UR6] ;  /* 0x00000608040075b4 */ /* 0x0001e40008011000 */
[----:B0-----:R-:W-:Y:S01]  /*8310*/  UMOV UR8, UR15 ;  /* 0x0000000f00087c82 */ /* 0x001fe20008000000 */
[----:B------:R-:W-:Y:S02]  /*8320*/  UMOV UR11, UR19 ;  /* 0x00000013000b7c82 */ /* 0x000fe40008000000 */
[----:B------:R0:W-:Y:S02]  /*8330*/  UTMALDG.3D.MULTICAST [UR8], [UR24], UR26, desc[UR6] ;  /* 0x00000608180073b4 */ /* 0x0001e4000801181a */
[----:B0-----:R-:W-:Y:S05]  /*8340*/  @P1 BRA `(.L_x_172) ;  /* 0xfffffffc00441947 */ /* 0x001fea000383ffff */
.L_x_169:
[----:B------:R-:W-:Y:S05]  /*8350*/  BSYNC B1 ;  /* 0x0000000000017941 */ /* 0x000fea0003800000 */
.L_x_168:
[----:B------:R-:W-:Y:S01]  /*8360*/  LOP3.LUT P1, RZ, R9, 0xff, RZ, 0xc0, !PT ;  /* 0x000000ff09ff7812 */ /* 0x000fe2000782c0ff */
[C---:B------:R-:W-:Y:S01]  /*8370*/  IMAD.IADD R6, R10.reuse, 0x1, R3 ;  /* 0x000000010a067824 */ /* 0x040fe200078e0203 */
[----:B------:R-:W-:Y:S01]  /*8380*/  ULDC.64 UR4, c[0x0][0x650] ;  /* 0x0001940000047ab9 */ /* 0x000fe20000000a00 */
[----:B------:R-:W-:Y:S01]  /*8390*/  ISETP.GE.U32.AND P2, PT, R10, 0x3, PT ;  /* 0x000000030a00780c */ /* 0x000fe20003f46070 */
[----:B------:R-:W-:Y:S01]  /*83a0*/  BSSY B1, `(.L_x_173) ;  /* 0x000006c000017945 */ /* 0x000fe20003800000 */
[----:B------:R-:W-:Y:S01]  /*83b0*/  IMAD.MOV.U32 R21, RZ, RZ, -0x1 ;  /* 0xffffffffff157424 */ /* 0x000fe200078e00ff */
[----:B------:R-:W-:Y:S01]  /*83c0*/  ISETP.GT.U32.AND P0, PT, R6, 0x2, PT ;  /* 0x000000020600780c */ /* 0x000fe20003f04070 */
[----:B------:R-:W-:Y:S01]  /*83d0*/  IMAD.MOV.U32 R20, RZ, RZ, -0x1 ;  /* 0xffffffffff147424 */ /* 0x000fe200078e00ff */
[----:B------:R-:W-:Y:S02]  /*83e0*/  PRMT R9, RZ, 0x7610, R9 ;  /* 0x00007610ff097816 */ /* 0x000fe40000000009 */
[----:B------:R-:W-:-:S03]  /*83f0*/  ISETP.LT.U32.AND P0, PT, R10, 0x3, P0 ;  /* 0x000000030a00780c */ /* 0x000fc60000701070 */
[----:B------:R-:W0:Y:S01]  /*8400*/  @P1 S2R R5, SR_CgaCtaId ;  /* 0x0000000000051919 */ /* 0x000e220000008800 */
[----:B------:R-:W-:-:S04]  /*8410*/  @P1 MOV R4, 0x400 ;  /* 0x0000040000041802 */ /* 0x000fc80000000f00 */
[----:B0-----:R-:W-:Y:S01]  /*8420*/  @P1 LEA R3, R5, R4, 0x18 ;  /* 0x0000000405031211 */ /* 0x001fe200078ec0ff */
[----:B------:R-:W-:-:S03]  /*8430*/  IMAD.WIDE.U32 R4, R6, -0x55555555, RZ ;  /* 0xaaaaaaab06047825 */ /* 0x000fc600078e00ff */
[----:B------:R0:W-:Y:S01]  /*8440*/  @P1 SYNCS.ARRIVE.TRANS64.A1T0 RZ, [R3+URZ+0x48], RZ ;  /* 0x000048ff03ff19a7 */ /* 0x0001e2000810003f */
[----:B------:R-:W-:Y:S02]  /*8450*/  IADD3 R16, P1, R16, UR20, RZ ;  /* 0x0000001410107c10 */ /* 0x000fe4000ff3e0ff */
[----:B------:R-:W-:Y:S02]  /*8460*/  SHF.R.U32.HI R5, RZ, 0x1, R5 ;  /* 0x00000001ff057819 */ /* 0x000fe40000011605 */
[----:B------:R-:W-:Y:S02]  /*8470*/  IADD3.X R17, R17, UR13, RZ, P1, !PT ;  /* 0x0000000d11117c10 */ /* 0x000fe40008ffe4ff */
[----:B------:R-:W-:Y:S02]  /*8480*/  PRMT R4, RZ, 0x7610, R4 ;  /* 0x00007610ff047816 */ /* 0x000fe40000000004 */
[----:B0-----:R-:W-:Y:S02]  /*8490*/  SEL R3, RZ, 0x1, !P0 ;  /* 0x00000001ff037807 */ /* 0x001fe40004000000 */
[----:B------:R-:W-:-:S02]  /*84a0*/  ISETP.GE.U32.AND P0, PT, R16, UR4, PT ;  /* 0x0000000410007c0c */ /* 0x000fc4000bf06070 */
[----:B------:R-:W-:Y:S01]  /*84b0*/  LOP3.LUT R0, R0, R3, RZ, 0x3c, !PT ;  /* 0x0000000300007212 */ /* 0x000fe200078e3cff */
[----:B------:R-:W-:Y:S01]  /*84c0*/  IMAD R3, R5, -0x3, R6 ;  /* 0xfffffffd05037824 */ /* 0x000fe200078e0206 */
[----:B------:R-:W-:Y:S01]  /*84d0*/  ISETP.GE.U32.AND.EX P0, PT, R17, UR5, PT, P0 ;  /* 0x0000000511007c0c */ /* 0x000fe2000bf06100 */
[----:B------:R-:W-:Y:S01]  /*84e0*/  IMAD.MOV.U32 R6, RZ, RZ, -0x1 ;  /* 0xffffffffff067424 */ /* 0x000fe200078e00ff */
[----:B------:R-:W-:-:S11]  /*84f0*/  @P2 LOP3.LUT R0, R0, 0x1, R5, 0x78, !PT ;  /* 0x0000000100002812 */ /* 0x000fd600078e7805 */
[----:B------:R-:W-:Y:S05]  /*8500*/  @P0 BRA `(.L_x_174) ;  /* 0x0000000400540947 */ /* 0x000fea0003800000 */
[----:B------:R-:W0:Y:S01]  /*8510*/  S2R R15, SR_CTAID.X ;  /* 0x00000000000f7919 */ /* 0x000e220000002500 */
[----:B------:R-:W-:Y:S01]  /*8520*/  ULDC.64 UR4, c[0x0][0x628] ;  /* 0x00018a0000047ab9 */ /* 0x000fe20000000a00 */
[----:B------:R-:W-:Y:S01]  /*8530*/  ULDC UR7, c[0x0][0x630] ;  /* 0x00018c0000077ab9 */ /* 0x000fe20000000800 */
[----:B------:R-:W-:Y:S01]  /*8540*/  ISETP.NE.U32.AND P0, PT, RZ, UR4, PT ;  /* 0x00000004ff007c0c */ /* 0x000fe2000bf05070 */
[----:B------:R-:W1:Y:S01]  /*8550*/  S2R R20, SR_CTAID.Y ;  /* 0x0000000000147919 */ /* 0x000e620000002600 */
[----:B------:R-:W-:Y:S01]  /*8560*/  ULDC UR8, c[0x0][0x150] ;  /* 0x0000540000087ab9 */ /* 0x000fe20000000800 */
[----:B------:R-:W-:Y:S01]  /*8570*/  IMAD.MOV.U32 R4, RZ, RZ, R16 ;  /* 0x000000ffff047224 */ /* 0x000fe200078e0010 */
[----:B------:R-:W-:Y:S01]  /*8580*/  ISETP.NE.AND.EX P0, PT, RZ, UR5, PT, P0 ;  /* 0x00000005ff007c0c */ /* 0x000fe2000bf05300 */
[----:B------:R-:W-:Y:S01]  /*8590*/  IMAD.MOV.U32 R5, RZ, RZ, R17 ;  /* 0x000000ffff057224 */ /* 0x000fe200078e0011 */
[----:B0-----:R-:W-:-:S11]  /*85a0*/  I2FP.F32.U32 R22, R15 ;  /* 0x0000000f00167245 */ /* 0x001fd60000201000 */
[----:B------:R-:W-:Y:S05]  /*85b0*/  @!P0 BRA `(.L_x_175) ;  /* 0x0000000000288947 */ /* 0x000fea0003800000 */
[----:B------:R-:W-:Y:S02]  /*85c0*/  ULDC UR6, c[0x0][0x634] ;  /* 0x00018d0000067ab9 */ /* 0x000fe40000000800 */
[----:B------:R-:W-:-:S05]  /*85d0*/  IADD3 R5, P0, R16, UR6, RZ ;  /* 0x0000000610057c10 */ /* 0x000fca000ff1e0ff */
[----:B------:R-:W-:-:S04]  /*85e0*/  IMAD.X R21, RZ, RZ, R17, P0 ;  /* 0x000000ffff157224 */ /* 0x000fc800000e0611 */
[----:B------:R-:W-:-:S04]  /*85f0*/  IMAD.WIDE.U32 R6, R21, UR4, RZ ;  /* 0x0000000415067c25 */ /* 0x000fc8000f8e00ff */
[----:B------:R-:W-:-:S04]  /*8600*/  IMAD.WIDE.U32 R6, P0, R5, UR5, R6 ;  /* 0x0000000505067c25 */ /* 0x000fc8000f800006 */
[----:B------:R-:W-:-:S04]  /*8610*/  IMAD.WIDE.U32 R4, R5, UR4, RZ ;  /* 0x0000000405047c25 */ /* 0x000fc8000f8e00ff */
[----:B------:R-:W-:Y:S01]  /*8620*/  IMAD.MOV.U32 R4, RZ, RZ, R7 ;  /* 0x000000ffff047224 */ /* 0x000fe200078e0007 */
[----:B------:R-:W-:Y:S01]  /*8630*/  IADD3 RZ, P1, R5, R6, RZ ;  /* 0x0000000605ff7210 */ /* 0x000fe20007f3e0ff */
[----:B------:R-:W-:-:S04]  /*8640*/  IMAD.X R5, RZ, RZ, RZ, P0 ;  /* 0x000000ffff057224 */ /* 0x000fc800000e06ff */
[----:B------:R-:W-:-:S08]  /*8650*/  IMAD.WIDE.U32.X R4, R21, UR5, R4, P1 ;  /* 0x0000000515047c25 */ /* 0x000fd000088e0404 */
.L_x_175:
[--C-:B------:R-:W-:Y:S01]  /*8660*/  SHF.R.U64 R14, R4, UR7, R5.reuse ;  /* 0x00000007040e7c19 */ /* 0x100fe20008001205 */
[----:B------:R-:W-:Y:S01]  /*8670*/  FMUL R22, R22, UR8 ;  /* 0x0000000816167c20 */ /* 0x000fe20008400000 */
[----:B------:R-:W-:Y:S01]  /*8680*/  SHF.R.U32.HI R4, RZ, UR7, R5 ;  /* 0x00000007ff047c19 */ /* 0x000fe20008011605 */
[----:B------:R-:W0:Y:S01]  /*8690*/  LDC R6, c[0x0][0x144] ;  /* 0x00005100ff067b82 */ /* 0x000e220000000800 */
[----:B------:R-:W-:Y:S01]  /*86a0*/  IADD3 R5, P0, RZ, -R14, RZ ;  /* 0x8000000eff057210 */ /* 0x000fe20007f1e0ff */
[----:B------:R-:W-:Y:S01]  /*86b0*/  ULDC UR6, c[0x0][0x154] ;  /* 0x0000550000067ab9 */ /* 0x000fe20000000800 */
[----:B-1----:R-:W-:Y:S01]  /*86c0*/  I2FP.F32.U32 R7, R20 ;  /* 0x0000001400077245 */ /* 0x002fe20000201000 */
[----:B------:R-:W1:Y:S01]  /*86d0*/  F2I.U32.TRUNC.NTZ R22, R22 ;  /* 0x0000001600167305 */ /* 0x000e62000020f000 */
[----:B------:R-:W-:Y:S01]  /*86e0*/  ULDC.64 UR4, c[0x0][0x620] ;  /* 0x0001880000047ab9 */ /* 0x000fe20000000a00 */
[----:B------:R-:W-:Y:S01]  /*86f0*/  IMAD.X R4, RZ, RZ, ~R4, P0 ;  /* 0x000000ffff047224 */ /* 0x000fe200000e0e04 */
[----:B------:R-:W-:Y:S01]  /*8700*/  ISETP.NE.AND P2, PT, R2, 0x1, PT ;  /* 0x000000010200780c */ /* 0x000fe20003f45270 */
[----:B------:R-:W-:Y:S01]  /*8710*/  FMUL R23, R7, UR6 ;  /* 0x0000000607177c20 */ /* 0x000fe20008400000 */
[----:B------:R-:W2:Y:S01]  /*8720*/  LDC R25, c[0x0][0x148] ;  /* 0x00005200ff197b82 */ /* 0x000ea20000000800 */
[----:B------:R-:W-:Y:S01]  /*8730*/  IMAD R4, R4, UR4, RZ ;  /* 0x0000000404047c24 */ /* 0x000fe2000f8e02ff */
[----:B------:R-:W-:-:S02]  /*8740*/  ULDC.64 UR6, c[0x0][0x640] ;  /* 0x0001900000067ab9 */ /* 0x000fc40000000a00 */
[----:B------:R-:W-:Y:S01]  /*8750*/  ISETP.NE.U32.AND P0, PT, RZ, UR6, PT ;  /* 0x00000006ff007c0c */ /* 0x000fe2000bf05070 */
[----:B------:R-:W3:Y:S01]  /*8760*/  F2I.U32.TRUNC.NTZ R23, R23 ;  /* 0x0000001700177305 */ /* 0x000ee2000020f000 */
[C---:B------:R-:W-:Y:S02]  /*8770*/  IMAD R7, R5.reuse, UR5, R4 ;  /* 0x0000000505077c24 */ /* 0x040fe4000f8e0204 */
[----:B------:R-:W-:Y:S01]  /*8780*/  IMAD.WIDE.U32 R4, R5, UR4, R16 ;  /* 0x0000000405047c25 */ /* 0x000fe2000f8e0010 */
[----:B------:R-:W-:Y:S01]  /*8790*/  ULDC UR4, c[0x0][0x618] ;  /* 0x0001860000047ab9 */ /* 0x000fe20000000800 */
[----:B------:R-:W-:Y:S02]  /*87a0*/  ISETP.NE.AND.EX P0, PT, RZ, UR7, PT, P0 ;  /* 0x00000007ff007c0c */ /* 0x000fe4000bf05300 */
[----:B------:R-:W-:Y:S02]  /*87b0*/  IMAD.IADD R5, R5, 0x1, R7 ;  /* 0x0000000105057824 */ /* 0x000fe400078e0207 */
[----:B-1----:R-:W-:-:S03]  /*87c0*/  IMAD.MOV R22, RZ, RZ, -R22 ;  /* 0x000000ffff167224 */ /* 0x002fc600078e0a16 */
[----:B------:R-:W-:Y:S01]  /*87d0*/  SHF.R.U64 R21, R4, UR4, R5 ;  /* 0x0000000404157c19 */ /* 0x000fe20008001205 */
[----:B0-----:R-:W-:Y:S01]  /*87e0*/  IMAD R15, R6, R22, R15 ;  /* 0x00000016060f7224 */ /* 0x001fe200078e020f */
[----:B------:R-:W-:Y:S01]  /*87f0*/  SHF.R.U32.HI R4, RZ, UR4, R5 ;  /* 0x00000004ff047c19 */ /* 0x000fe20008011605 */
[----:B------:R-:W-:Y:S01]  /*8800*/  ULDC UR4, c[0x0][0x608] ;  /* 0x0001820000047ab9 */ /* 0x000fe20000000800 */
[----:B---3--:R-:W-:Y:S02]  /*8810*/  IMAD.MOV R6, RZ, RZ, -R23 ;  /* 0x000000ffff067224 */ /* 0x008fe400078e0a17 */
[--C-:B------:R-:W-:Y:S02]  /*8820*/  SHF.R.U64 R22, R21, UR4, R4.reuse ;  /* 0x0000000415167c19 */ /* 0x100fe40008001204 */
[----:B------:R-:W-:Y:S01]  /*8830*/  SHF.R.U32.HI R5, RZ, UR4, R4 ;  /* 0x00000004ff057c19 */ /* 0x000fe20008011604 */
[----:B------:R-:W-:Y:S01]  /*8840*/  ULDC UR4, c[0x0][0x658] ;  /* 0x0001960000047ab9 */ /* 0x000fe20000000800 */
[----:B--2---:R-:W-:-:S02]  /*8850*/  @P2 IMAD R15, R25, R6, R20 ;  /* 0x00000006190f2224 */ /* 0x004fc400078e0214 */
[--C-:B------:R-:W-:Y:S02]  /*8860*/  SHF.R.U64 R20, R22, UR4, R5.reuse ;  /* 0x0000000416147c19 */ /* 0x100fe40008001205 */
[----:B------:R-:W-:-:S03]  /*8870*/  SHF.R.U32.HI R23, RZ, UR4, R5 ;  /* 0x00000004ff177c19 */ /* 0x000fc60008011605 */
[----:B------:R-:W-:Y:S02]  /*8880*/  IMAD.MOV.U32 R6, RZ, RZ, R20 ;  /* 0x000000ffff067224 */ /* 0x000fe400078e0014 */
[----:B------:R-:W-:Y:S01]  /*8890*/  IMAD.MOV.U32 R5, RZ, RZ, R23 ;  /* 0x000000ffff057224 */ /* 0x000fe200078e0017 */
[----:B------:R-:W-:Y:S06]  /*88a0*/  @!P0 BRA `(.L_x_176) ;  /* 0x00000000002c8947 */ /* 0x000fec0003800000 */
        /* <DEDUP_REMOVED lines=9> */
[----:B------:R-:W-:-:S04]  /*8940*/  IMAD.WIDE.U32.X R4, R23, UR7, R4, P1 ;  /* 0x0000000717047c25 */ /* 0x000fc800088e0404 */
[----:B------:R-:W-:-:S07]  /*8950*/  IMAD.MOV.U32 R6, RZ, RZ, R4 ;  /* 0x000000ffff067224 */ /* 0x000fce00078e0004 */
.L_x_176:
[----:B------:R-:W-:Y:S01]  /*8960*/  ULDC UR4, c[0x0][0x648] ;  /* 0x0001920000047ab9 */ /* 0x000fe20000000800 */
[----:B------:R-:W-:Y:S01]  /*8970*/  LOP3.LUT R4, R22, UR17, RZ, 0xc0, !PT ;  /* 0x0000001116047c12 */ /* 0x000fe2000f8ec0ff */
[----:B------:R-:W-:Y:S01]  /*8980*/  ULDC UR5, c[0x0][0x610] ;  /* 0x0001840000057ab9 */ /* 0x000fe20000000800 */
[----:B------:R-:W-:Y:S01]  /*8990*/  SHF.R.U64 R5, R6, UR4, R5 ;  /* 0x0000000406057c19 */ /* 0x000fe20008001205 */
[----:B------:R-:W-:Y:S01]  /*89a0*/  ULDC UR4, c[0x0][0x638] ;  /* 0x00018e0000047ab9 */ /* 0x000fe20000000800 */
[----:B------:R-:W-:-:S03]  /*89b0*/  LOP3.LUT R21, R21, UR16, RZ, 0xc0, !PT ;  /* 0x0000001015157c12 */ /* 0x000fc6000f8ec0ff */
[----:B------:R-:W-:Y:S02]  /*89c0*/  IMAD.MOV R7, RZ, RZ, -R5 ;  /* 0x000000ffff077224 */ /* 0x000fe400078e0a05 */
[----:B------:R-:W-:Y:S02]  /*89d0*/  IMAD R4, R5, UR18, R4 ;  /* 0x0000001205047c24 */ /* 0x000fe4000f8e0204 */
[----:B------:R-:W-:Y:S01]  /*89e0*/  IMAD R20, R7, UR4, R20 ;  /* 0x0000000407147c24 */ /* 0x000fe2000f8e0214 */
[----:B------:R-:W-:Y:S01]  /*89f0*/  ULDC UR4, c[0x0][0x600] ;  /* 0x0001800000047ab9 */ /* 0x000fe20000000800 */
[----:B------:R-:W-:Y:S02]  /*8a00*/  IMAD R15, R4, UR5, R15 ;  /* 0x00000005040f7c24 */ /* 0x000fe4000f8e020f */
[----:B------:R-:W-:Y:S02]  /*8a10*/  IMAD R6, R20, UR4, R21 ;  /* 0x0000000414067c24 */ /* 0x000fe4000f8e0215 */
[----:B------:R-:W-:-:S03]  /*8a20*/  IMAD.MOV.U32 R4, RZ, RZ, 0x1 ;  /* 0x00000001ff047424 */ /* 0x000fc600078e00ff */
[----:B------:R-:W-:Y:S02]  /*8a30*/  SEL R20, R6, R15, !P2 ;  /* 0x0000000f06147207 */ /* 0x000fe40005000000 */
[----:B------:R-:W-:Y:S01]  /*8a40*/  SEL R21, R15, R6, !P2 ;  /* 0x000000060f157207 */ /* 0x000fe20005000000 */
[----:B------:R-:W-:-:S07]  /*8a50*/  IMAD.MOV.U32 R6, RZ, RZ, R14 ;  /* 0x000000ffff067224 */ /* 0x000fce00078e000e */
.L_x_174:
[----:B------:R-:W-:Y:S05]  /*8a60*/  BSYNC B1 ;  /* 0x0000000000017941 */ /* 0x000fea0003800000 */
.L_x_173:
[----:B------:R-:W-:-:S13]  /*8a70*/  LOP3.LUT P0, RZ, R4, 0xff, RZ, 0xc0, !PT ;  /* 0x000000ff04ff7812 */ /* 0x000fda000780c0ff */
[----:B------:R-:W-:Y:S05]  /*8a80*/  @P0 BRA `(.L_x_177) ;  /* 0xfffffff400400947 */ /* 0x000fea000383ffff */
[----:B------:R-:W-:Y:S05]  /*8a90*/  BSYNC B0 ;  /* 0x0000000000007941 */ /* 0x000fea0003800000 */
.L_x_166:
[----:B------:R-:W-:-:S03]  /*8aa0*/  UMOV UR4, 0xffffffff ;  /* 0xffffffff00047882 */ /* 0x000fc60000000000 */
[----:B------:R-:W-:Y:S05]  /*8ab0*/  BRA.DIV UR4, `(.L_x_178) ;  /* 0x0000000204f07947 */ /* 0x000fea000b800000 */
[----:B------:R-:W-:-:S13]  /*8ac0*/  ELECT P6, URZ, PT ;  /* 0x00000000003f782f */ /* 0x000fda00038c0000 */
.L_x_191:
[----:B------:R-:W-:Y:S04]  /*8ad0*/  BSSY B0, `(.L_x_179) ;  /* 0x0000022000007945 */ /* 0x000fe80003800000 */
[----:B------:R-:W-:Y:S05]  /*8ae0*/  @!P6 BRA `(.L_x_180) ;  /* 0x000000000080e947 */ /* 0x000fea0003800000 */
[----:B------:R-:W-:-:S04]  /*8af0*/  LOP3.LUT R19, R19, 0x2, RZ, 0xfc, !PT ;  /* 0x0000000213137812 */ /* 0x000fc800078efcff */
[----:B------:R-:W-:-:S13]  /*8b00*/  ISETP.NE.AND P0, PT, R19, 0x3, PT ;  /* 0x000000031300780c */ /* 0x000fda0003f05270 */
[----:B------:R-:W-:Y:S05]  /*8b10*/  @!P0 BRA `(.L_x_181) ;  /* 0x0000000000048947 */ /* 0x000fea0003800000 */
[----:B------:R-:W-:Y:S01]  /*8b20*/  BPT.TRAP 0x1 ;  /* 0x000000040000795c */ /* 0x000fe20000300000 */
.L_x_181:
[----:B------:R-:W0:Y:S01]  /*8b30*/  S2R R5, SR_CgaCtaId ;  /* 0x0000000000057919 */ /* 0x000e220000008800 */
[----:B------:R-:W-:Y:S02]  /*8b40*/  MOV R2, 0x400 ;  /* 0x0000040000027802 */ /* 0x000fe40000000f00 */
[----:B------:R-:W-:Y:S02]  /*8b50*/  SHF.L.U32 R4, R0, 0x1f, RZ ;  /* 0x0000001f00047819 */ /* 0x000fe400000006ff */
[----:B0-----:R-:W-:-:S05]  /*8b60*/  LEA R2, R5, R2, 0x18 ;  /* 0x0000000205027211 */ /* 0x001fca00078ec0ff */
[----:B------:R-:W-:-:S04]  /*8b70*/  VIADD R2, R2, 0x18 ;  /* 0x0000001802027836 */ /* 0x000fc80000000000 */
[C---:B------:R-:W-:Y:S02]  /*8b80*/  IMAD R7, R3.reuse, 0x8, R2 ;  /* 0x0000000803077824 */ /* 0x040fe400078e0202 */
[----:B------:R-:W-:Y:S02]  /*8b90*/  VIADD R3, R3, 0x1 ;  /* 0x0000000103037836 */ /* 0x000fe40000000000 */
[----:B------:R-:W0:Y:S03]  /*8ba0*/  SYNCS.PHASECHK.TRANS64.TRYWAIT P0, [R7+URZ], R4 ;  /* 0x00000004070075a7 */ /* 0x000e26000800017f */
[----:B------:R-:W-:-:S04]  /*8bb0*/  ISETP.NE.AND P1, PT, R3, 0x3, PT ;  /* 0x000000030300780c */ /* 0x000fc80003f25270 */
[----:B------:R-:W-:Y:S02]  /*8bc0*/  SEL R5, RZ, 0x1, P1 ;  /* 0x00000001ff057807 */ /* 0x000fe40000800000 */
[----:B------:R-:W-:Y:S02]  /*8bd0*/  SEL R3, R3, RZ, P1 ;  /* 0x000000ff03037207 */ /* 0x000fe40000800000 */
[----:B------:R-:W-:-:S03]  /*8be0*/  LOP3.LUT R9, R0, R5, RZ, 0x3c, !PT ;  /* 0x0000000500097212 */ /* 0x000fc600078e3cff */
[----:B------:R-:W-:Y:S01]  /*8bf0*/  IMAD R6, R3, 0x8, R2 ;  /* 0x0000000803067824 */ /* 0x000fe200078e0202 */
[----:B------:R-:W-:Y:S01]  /*8c00*/  SHF.L.U32 R5, R9, 0x1f, RZ ;  /* 0x0000001f09057819 */ /* 0x000fe200000006ff */
[----:B0-----:R-:W-:Y:S06]  /*8c10*/  @!P0 BRA `(.L_x_182) ;  /* 0x0000000000b88947 */ /* 0x001fec0003800000 */
.L_x_192:
[----:B------:R-:W1:Y:S01]  /*8c20*/  SYNCS.PHASECHK.TRANS64.TRYWAIT P0, [R6+URZ], R5 ;  /* 0x00000005060075a7 */ /* 0x000e62000800017f */
[----:B------:R-:W-:-:S05]  /*8c30*/  VIADD R0, R3, 0x1 ;  /* 0x0000000103007836 */ /* 0x000fca0000000000 */
[----:B------:R-:W-:-:S04]  /*8c40*/  ISETP.NE.AND P1, PT, R0, 0x3, PT ;  /* 0x000000030000780c */ /* 0x000fc80003f25270 */
[----:B0-----:R-:W-:Y:S02]  /*8c50*/  SEL R4, RZ, 0x1, P1 ;  /* 0x00000001ff047807 */ /* 0x001fe40000800000 */
[----:B------:R-:W-:Y:S02]  /*8c60*/  SEL R3, R0, RZ, P1 ;  /* 0x000000ff00037207 */ /* 0x000fe40000800000 */
[----:B------:R-:W-:Y:S01]  /*8c70*/  LOP3.LUT R0, R9, R4, RZ, 0x3c, !PT ;  /* 0x0000000409007212 */ /* 0x000fe200078e3cff */
[----:B-1----:R-:W-:Y:S06]  /*8c80*/  @!P0 BRA `(.L_x_183) ;  /* 0x0000000000b08947 */ /* 0x002fec0003800000 */
.L_x_193:
[----:B------:R-:W-:Y:S01]  /*8c90*/  IMAD R3, R3, 0x8, R2 ;  /* 0x0000000803037824 */ /* 0x000fe200078e0202 */
[----:B------:R-:W-:-:S07]  /*8ca0*/  SHF.L.U32 R0, R0, 0x1f, RZ ;  /* 0x0000001f00007819 */ /* 0x000fce00000006ff */
.L_x_184:
[----:B-1----:R1:W2:Y:S02]  /*8cb0*/  SYNCS.PHASECHK.TRANS64.TRYWAIT P0, [R3+URZ], R0 ;  /* 0x00000000030075a7 */ /* 0x0022a4000800017f */
[----:B--2---:R-:W-:Y:S05]  /*8cc0*/  @!P0 NANOSLEEP.SYNCS 0x989680 ;  /* 0x009896800000895d */ /* 0x004fea0003900000 */
[----:B------:R-:W2:Y:S02]  /*8cd0*/  @!P0 SYNCS.PHASECHK.TRANS64 P0, [R3+URZ], R0 ;  /* 0x00000000030085a7 */ /* 0x000ea4000800007f */
[----:B--2---:R-:W-:Y:S05]  /*8ce0*/  @!P0 BRA `(.L_x_184) ;  /* 0xfffffffc00f08947 */ /* 0x004fea000383ffff */
.L_x_180:
[----:B------:R-:W-:Y:S05]  /*8cf0*/  BSYNC B0 ;  /* 0x0000000000007941 */ /* 0x000fea0003800000 */
.L_x_179:
[----:B------:R-:W-:Y:S05]  /*8d00*/  EXIT ;  /* 0x000000000000794d */ /* 0x000fea0003800000 */
.L_x_21:
[----:B----4-:R4:W0:Y:S02]  /*8d10*/  SYNCS.PHASECHK.TRANS64.TRYWAIT P1, [R3+URZ], R0 ;  /* 0x00000000030075a7 */ /* 0x010824000802017f */
[----:B0-----:R-:W-:Y:S05]  /*8d20*/  @!P1 NANOSLEEP.SYNCS 0x989680 ;  /* 0x009896800000995d */ /* 0x001fea0003900000 */
[----:B------:R-:W0:Y:S02]  /*8d30*/  @!P1 SYNCS.PHASECHK.TRANS64 P1, [R3+URZ], R0 ;  /* 0x00000000030095a7 */ /* 0x000e24000802007f */
[----:B0-----:R-:W-:Y:S05]  /*8d40*/  @!P1 BRA `(.L_x_21) ;  /* 0xfffffffc00f09947 */ /* 0x001fea000383ffff */
[----:B------:R-:W-:Y:S05]  /*8d50*/  BRA `(.L_x_20) ;  /* 0xffffff8400e87947 */ /* 0x000fea000383ffff */
.L_x_26:
[----:B-1----:R1:W3:Y:S02]  /*8d60*/  SYNCS.PHASECHK.TRANS64.TRYWAIT P1, [R5+URZ], R4 ;  /* 0x00000004050075a7 */ /* 0x0022e4000802017f */
[----:B---3--:R-:W-:Y:S05]  /*8d70*/  @!P1 NANOSLEEP.SYNCS 0x989680 ;  /* 0x009896800000995d */ /* 0x008fea0003900000 */
[----:B------:R-:W3:Y:S02]  /*8d80*/  @!P1 SYNCS.PHASECHK.TRANS64 P1, [R5+URZ], R4 ;  /* 0x00000004050095a7 */ /* 0x000ee4000802007f */
[----:B---3--:R-:W-:Y:S05]  /*8d90*/  @!P1 BRA `(.L_x_26) ;  /* 0xfffffffc00f09947 */ /* 0x008fea000383ffff */
[----:B------:R-:W-:Y:S05]  /*8da0*/  BRA `(.L_x_25) ;  /* 0xffffff8c00387947 */ /* 0x000fea000383ffff */
.L_x_167:
[----:B------:R-:W-:Y:S01]  /*8db0*/  BSSY B1, `(.L_x_185) ;  /* 0x0000006000017945 */ /* 0x000fe20003800000 */
[----:B------:R-:W-:-:S07]  /*8dc0*/  IMAD.MOV.U32 R15, RZ, RZ, -0x1 ;  /* 0xffffffffff0f7424 */ /* 0x000fce00078e00ff */
[----:B------:R-:W-:Y:S05]  /*8dd0*/  WARPSYNC.COLLECTIVE R15, `(.L_x_186) ;  /* 0x000000000f0c7348 */ /* 0x000fea0003c00000 */
[----:B------:R-:W-:Y:S02]  /*8de0*/  ELECT P6, UR62, PT ;  /* 0x00000000003e782f */ /* 0x000fe400038c0000 */
[----:B------:R-:W-:Y:S01]  /*8df0*/  MOV R14, UR62 ;  /* 0x0000003e000e7c02 */ /* 0x000fe20008000f00 */
[----:B------:R-:W-:Y:S10]  /*8e00*/  ENDCOLLECTIVE ;  /* 0x000000000000791b */ /* 0x000ff40003800000 */
.L_x_186:
[----:B------:R-:W-:Y:S05]  /*8e10*/  BSYNC B1 ;  /* 0x0000000000017941 */ /* 0x000fea0003800000 */
.L_x_185:
[----:B------:R-:W-:Y:S05]  /*8e20*/  BRA `(.L_x_187) ;  /* 0xfffffff000647947 */ /* 0x000fea000383ffff */
.L_x_170:
[----:B-1----:R1:W2:Y:S02]  /*8e30*/  SYNCS.PHASECHK.TRANS64.TRYWAIT P0, [R23+URZ+0x18], R14 ;  /* 0x0000180e170075a7 */ /* 0x0022a4000800017f */
[----:B--2---:R-:W-:Y:S05]  /*8e40*/  @!P0 NANOSLEEP.SYNCS 0x989680 ;  /* 0x009896800000895d */ /* 0x004fea0003900000 */
[----:B------:R-:W2:Y:S02]  /*8e50*/  @!P0 SYNCS.PHASECHK.TRANS64 P0, [R23+URZ+0x18], R14 ;  /* 0x0000180e170085a7 */ /* 0x000ea4000800007f */
[----:B--2---:R-:W-:Y:S05]  /*8e60*/  @!P0 BRA `(.L_x_170) ;  /* 0xfffffffc00f08947 */ /* 0x004fea000383ffff */
[----:B------:R-:W-:Y:S05]  /*8e70*/  BRA `(.L_x_188) ;  /* 0xfffffff0009c7947 */ /* 0x000fea000383ffff */
.L_x_178:
[----:B------:R-:W-:Y:S01]  /*8e80*/  BSSY B0, `(.L_x_189) ;  /* 0x0000006000007945 */ /* 0x000fe20003800000 */
[----:B------:R-:W-:-:S07]  /*8e90*/  IMAD.MOV.U32 R15, RZ, RZ, -0x1 ;  /* 0xffffffffff0f7424 */ /* 0x000fce00078e00ff */
[----:B------:R-:W-:Y:S05]  /*8ea0*/  WARPSYNC.COLLECTIVE R15, `(.L_x_190) ;  /* 0x000000000f0c7348 */ /* 0x000fea0003c00000 */
[----:B------:R-:W-:Y:S02]  /*8eb0*/  ELECT P6, UR62, PT ;  /* 0x00000000003e782f */ /* 0x000fe400038c0000 */
[----:B------:R-:W-:Y:S01]  /*8ec0*/  MOV R14, UR62 ;  /* 0x0000003e000e7c02 */ /* 0x000fe20008000f00 */
[----:B------:R-:W-:Y:S10]  /*8ed0*/  ENDCOLLECTIVE ;  /* 0x000000000000791b */ /* 0x000ff40003800000 */
.L_x_190:
[----:B------:R-:W-:Y:S05]  /*8ee0*/  BSYNC B0 ;  /* 0x0000000000007941 */ /* 0x000fea0003800000 */
.L_x_189:
[----:B------:R-:W-:Y:S05]  /*8ef0*/  BRA `(.L_x_191) ;  /* 0xfffffff800f47947 */ /* 0x000fea000383ffff */
.L_x_182:
[----:B0-----:R0:W1:Y:S02]  /*8f00*/  SYNCS.PHASECHK.TRANS64.TRYWAIT P0, [R7+URZ], R4 ;  /* 0x00000004070075a7 */ /* 0x001064000800017f */
[----:B-1----:R-:W-:Y:S05]  /*8f10*/  @!P0 NANOSLEEP.SYNCS 0x989680 ;  /* 0x009896800000895d */ /* 0x002fea0003900000 */
[----:B------:R-:W1:Y:S02]  /*8f20*/  @!P0 SYNCS.PHASECHK.TRANS64 P0, [R7+URZ], R4 ;  /* 0x00000004070085a7 */ /* 0x000e64000800007f */
[----:B-1----:R-:W-:Y:S05]  /*8f30*/  @!P0 BRA `(.L_x_182) ;  /* 0xfffffffc00f08947 */ /* 0x002fea000383ffff */
[----:B------:R-:W-:Y:S05]  /*8f40*/  BRA `(.L_x_192) ;  /* 0xfffffffc00347947 */ /* 0x000fea000383ffff */
.L_x_183:
[----:B0-----:R0:W1:Y:S02]  /*8f50*/  SYNCS.PHASECHK.TRANS64.TRYWAIT P0, [R6+URZ], R5 ;  /* 0x00000005060075a7 */ /* 0x001064000800017f */
[----:B-1----:R-:W-:Y:S05]  /*8f60*/  @!P0 NANOSLEEP.SYNCS 0x989680 ;  /* 0x009896800000895d */ /* 0x002fea0003900000 */
[----:B------:R-:W1:Y:S02]  /*8f70*/  @!P0 SYNCS.PHASECHK.TRANS64 P0, [R6+URZ], R5 ;  /* 0x00000005060085a7 */ /* 0x000e64000800007f */
[----:B-1----:R-:W-:Y:S05]  /*8f80*/  @!P0 BRA `(.L_x_183) ;  /* 0xfffffffc00f08947 */ /* 0x002fea000383ffff */
[----:B------:R-:W-:Y:S05]  /*8f90*/  BRA `(.L_x_193) ;  /* 0xfffffffc003c7947 */ /* 0x000fea000383ffff */
.L_x_194:
[----:B------:R-:W-:-:S00]  /*8fa0*/  BRA `(.L_x_194) ;  /* 0xfffffffc00fc7947 */ /* 0x000fc0000383ffff */
[----:B------:R-:W-:-:S00]  /*8fb0*/  NOP ;  /* 0x0000000000007918 */ /* 0x000fc00000000000 */
        /* <DEDUP_REMOVED lines=12> */
.L_x_195:


//--------------------- .nv.global.init           --------------------------
	.section	.nv.global.init,"aw",@progbits
.nv.global.init:
	.type		$str$22,@object
	.size		$str$22,($str$23 - $str$22)
$str$22:
        /*0000*/ 	.byte	0x6b, 0x5f, 0x74, 0x69, 0x6c, 0x65, 0x5f, 0x63, 0x6f, 0x75, 0x6e, 0x74, 0x20, 0x3e, 0x3d, 0x20
        /*0010*/ 	.byte	0x31, 0x00
	.type		$str$23,@object
	.size		$str$23,(__unnamed_1 - $str$23)
$str$23:
        /*0012*/ 	.byte	0x2f, 0x74, 0x6d, 0x70, 0x2f, 0x63, 0x75, 0x74, 0x6c, 0x61, 0x73, 0x73, 0x5f, 0x73, 0x77, 0x65
        /*0022*/ 	.byte	0x65, 0x70, 0x5f, 0x73, 0x72, 0x63, 0x2f, 0x69, 0x6e, 0x63, 0x6c, 0x75, 0x64, 0x65, 0x2f, 0x63
        /*0032*/ 	.byte	0x75, 0x74, 0x6c, 0x61, 0x73, 0x73, 0x2f, 0x67, 0x65, 0x6d, 0x6d, 0x2f, 0x63, 0x6f, 0x6c, 0x6c
        /*0042*/ 	.byte	0x65, 0x63, 0x74, 0x69, 0x76, 0x65, 0x2f, 0x73, 0x6d, 0x39, 0x30, 0x5f, 0x6d, 0x6d, 0x61, 0x5f
        /*0052*/ 	.byte	0x74, 0x6d, 0x61, 0x5f, 0x67, 0x6d, 0x6d, 0x61, 0x5f, 0x73, 0x73, 0x5f, 0x77, 0x61, 0x72, 0x70
        /*0062*/ 	.byte	0x73, 0x70, 0x65, 0x63, 0x69, 0x61, 0x6c, 0x69, 0x7a, 0x65, 0x64, 0x2e, 0x68, 0x70, 0x70, 0x00
	.type		__unnamed_1,@object
	.size		__unnamed_1,(.L_0 - __unnamed_1)
__unnamed_1:
        /*0072*/ 	.byte	0x76, 0x6f, 0x69, 0x64, 0x20, 0x63, 0x75, 0x74, 0x6c, 0x61, 0x73, 0x73, 0x3a, 0x3a, 0x67, 0x65
        /* <DEDUP_REMOVED lines=180> */
        /*0bc2*/ 	.byte	0x65, 0x3a, 0x3a, 0x69, 0x64, 0x65, 0x6e, 0x74, 0x69, 0x74, 0x79, 0x5d, 0x00
.L_0:


//--------------------- .nv.shared._ZN7cutlass13device_kernelINS_4gemm6kernel13GemmUniversalIN4cute5tupleIJiiiiEEENS1_10collective13CollectiveMmaINS1_34MainloopSm90TmaGmmaWarpSpecializedILi3ENS5_IJNS4_1CILi2EEENSA_ILi1EEESC_EEENS1_35KernelTmaWarpSpecializedCooperativeEEENS5_IJNSA_ILi256EEENSA_ILi64EEESH_EEENS_10bfloat16_tENS5_IJlSC_lEEESJ_SK_NS4_8TiledMMAINS4_8MMA_AtomIJNS4_4SM904GMMA27MMA_64x64x16_F32BF16BF16_SSILNSO_5MajorE0ELSQ_0ELNSO_7ScaleInE1ELSR_1EEEEEENS4_6LayoutISD_NS5_IJSC_NSA_ILi0EEESV_EEEEENS5_IJNS4_10UnderscoreESY_SY_EEEEENS4_13SM90_TMA_LOADENS4_14ComposedLayoutINS4_7SwizzleILi3ELi4ELi3EEENS4_18smem_ptr_flag_bitsILi16EEENSU_INS5_IJNSA_ILi8EEESH_EEENS5_IJSH_SC_EEEEEEEvNS4_8identityENS4_23SM90_TMA_LOAD_MULTICASTES1B_vS1C_EENS_8epilogue10collective6detail29Sm90TmaWarpSpecializedAdapterINS1G_15DefaultEpilogueISJ_SK_SK_NS1F_6thread17LinearCombinationISJ_Li1EffLNS1K_9ScaleType4KindE0ELNS_15FloatRoundStyleE2ESJ_EENS1_15EpilogueDefaultEEEEEvvEEEEvNT_6ParamsE --------------------------
	.section	.nv.shared._ZN7cutlass13device_kernelINS_4gemm6kernel13GemmUniversalIN4cute5tupleIJiiiiEEENS1_10collective13CollectiveMmaINS1_34MainloopSm90TmaGmmaWarpSpecializedILi3ENS5_IJNS4_1CILi2EEENSA_ILi1EEESC_EEENS1_35KernelTmaWarpSpecializedCooperativeEEENS5_IJNSA_ILi256EEENSA_ILi64EEESH_EEENS_10bfloat16_tENS5_IJlSC_lEEESJ_SK_NS4_8TiledMMAINS4_8MMA_AtomIJNS4_4SM904GMMA27MMA_64x64x16_F32BF16BF16_SSILNSO_5MajorE0ELSQ_0ELNSO_7ScaleInE1ELSR_1EEEEEENS4_6LayoutISD_NS5_IJSC_NSA_ILi0EEESV_EEEEENS5_IJNS4_10UnderscoreESY_SY_EEEEENS4_13SM90_TMA_LOADENS4_14ComposedLayoutINS4_7SwizzleILi3ELi4ELi3EEENS4_18smem_ptr_flag_bitsILi16EEENSU_INS5_IJNSA_ILi8EEESH_EEENS5_IJSH_SC_EEEEEEEvNS4_8identityENS4_23SM90_TMA_LOAD_MULTICASTES1B_vS1C_EENS_8epilogue10collective6detail29Sm90TmaWarpSpecializedAdapterINS1G_15DefaultEpilogueISJ_SK_SK_NS1F_6thread17LinearCombinationISJ_Li1EffLNS1K_9ScaleType4KindE0ELNS_15FloatRoundStyleE2ESJ_EENS1_15EpilogueDefaultEEEEEvvEEEEvNT_6ParamsE,"aw",@nobits
	.sectionflags	@""
	.align	16
	.zero		1024


//--------------------- .nv.shared.reserved.0     --------------------------
	.section	.nv.shared.reserved.0,"aw",@nobits
	.weak		__nv_reservedSMEM_offset_0_alias
	.size		__nv_reservedSMEM_offset_0_alias, 0, 0
	.other		__nv_reservedSMEM_offset_0_alias,@"STO_CUDA_RESERVED_SHARED STV_DEFAULT"
__nv_reservedSMEM_offset_0_alias:
	.zero		0


//--------------------- .nv.global                --------------------------
	.section	.nv.global,"aw",@nobits
.nv.global:
	.type		_ZN39_INTERNAL_0e59e7fe_4_k_cu_e0bd2c87_36274cute1_E,@object
	.size		_ZN39_INTERNAL_0e59e7fe_4_k_cu_e0bd2c87_36274cute1_E,(_ZN39_INTERNAL_0e59e7fe_4_k_cu_e0bd2c87_36274cuda3std3__45__cpo6cbeginE - _ZN39_INTERNAL_0e59e7fe_4_k_cu_e0bd2c87_36274cute1_E)
_ZN39_INTERNAL_0e59e7fe_4_k_cu_e0bd2c87_36274cute1_E:
	.zero		1
	.type		_ZN39_INTERNAL_0e59e7fe_4_k_cu_e0bd2c87_36274cuda3std3__45__cpo6cbeginE,@object
	.size		_ZN39_INTERNAL_0e59e7fe_4_k_cu_e0bd2c87_36274cuda3std3__45__cpo6cbeginE,(_ZN39_INTERNAL_0e59e7fe_4_k_cu_e0bd2c87_36274cuda3std3__48in_placeE - _ZN39_INTERNAL_0e59e7fe_4_k_cu_e0bd2c87_36274cuda3std3__45__cpo6cbeginE)
_ZN39_INTERNAL_0e59e7fe_4_k_cu_e0bd2c87_36274cuda3std3__45__cpo6cbeginE:
	.zero		1
	.type		_ZN39_INTERNAL_0e59e7fe_4_k_cu_e0bd2c87_36274cuda3std3__48in_placeE,@object
	.size		_ZN39_INTERNAL_0e59e7fe_4_k_cu_e0bd2c87_36274cuda3std3__48in_placeE,(_ZN39_INTERNAL_0e59e7fe_4_k_cu_e0bd2c87_36274cuda3std6ranges3__45__cpo9iter_moveE - _ZN39_INTERNAL_0e59e7fe_4_k_cu_e0bd2c87_36274cuda3std3__48in_placeE)
_ZN39_INTERNAL_0e59e7fe_4_k_cu_e0bd2c87_36274cuda3std3__48in_placeE:
	.zero		1
	.type		_ZN39_INTERNAL_0e59e7fe_4_k_cu_e0bd2c87_36274cuda3std6ranges3__45__cpo9iter_moveE,@object
	.size		_ZN39_INTERNAL_0e59e7fe_4_k_cu_e0bd2c87_36274cuda3std6ranges3__45__cpo9iter_moveE,(_ZN39_INTERNAL_0e59e7fe_4_k_cu_e0bd2c87_36274cuda3std3__45__cpo5beginE - _ZN39_INTERNAL_0e59e7fe_4_k_cu_e0bd2c87_36274cuda3std6ranges3__45__cpo9iter_moveE)
_ZN39_INTERNAL_0e59e7fe_4_k_cu_e0bd2c87_36274cuda3std6ranges3__45__cpo9iter_moveE:
	.zero		1
	.type		_ZN39_INTERNAL_0e59e7fe_4_k_cu_e0bd2c87_36274cuda3std3__45__cpo5beginE,@object
	.size		_ZN39_INTERNAL_0e59e7fe_4_k_cu_e0bd2c87_36274cuda3std3__45__cpo5beginE,(_ZN39_INTERNAL_0e59e7fe_4_k_cu_e0bd2c87_36274cuda3std3__441_GLOBAL__N__0e59e7fe_4_k_cu_e0bd2c87_36276ignoreE - _ZN39_INTERNAL_0e59e7fe_4_k_cu_e0bd2c87_36274cuda3std3__45__cpo5beginE)
_ZN39_INTERNAL_0e59e7fe_4_k_cu_e0bd2c87_36274cuda3std3__45__cpo5beginE:
	.zero		1
	.type		_ZN39_INTERNAL_0e59e7fe_4_k_cu_e0bd2c87_36274cuda3std3__441_GLOBAL__N__0e59e7fe_4_k_cu_e0bd2c87_36276ignoreE,@object
	.size		_ZN39_INTERNAL_0e59e7fe_4_k_cu_e0bd2c87_36274cuda3std3__441_GLOBAL__N__0e59e7fe_4_k_cu_e0bd2c87_36276ignoreE,(_ZN39_INTERNAL_0e59e7fe_4_k_cu_e0bd2c87_36274cute7productE - _ZN39_INTERNAL_0e59e7fe_4_k_cu_e0bd2c87_36274cuda3std3__441_GLOBAL__N__0e59e7fe_4_k_cu_e0bd2c87_36276ignoreE)
_ZN39_INTERNAL_0e59e7fe_4_k_cu_e0bd2c87_36274cuda3std3__441_GLOBAL__N__0e59e7fe_4_k_cu_e0bd2c87_36276ignoreE:
	.zero		1
	.type		_ZN39_INTERNAL_0e59e7fe_4_k_cu_e0bd2c87_36274cute7productE,@object
	.size		_ZN39_INTERNAL_0e59e7fe_4_k_cu_e0bd2c87_36274cute7productE,(_ZN39_INTERNAL_0e59e7fe_4_k_cu_e0bd2c87_36274cuda3std3__45__cpo3endE - _ZN39_INTERNAL_0e59e7fe_4_k_cu_e0bd2c87_36274cute7productE)
_ZN39_INTERNAL_0e59e7fe_4_k_cu_e0bd2c87_36274cute7productE:
	.zero		1
	.type		_ZN39_INTERNAL_0e59e7fe_4_k_cu_e0bd2c87_36274cuda3std3__45__cpo3endE,@object
	.size		_ZN39_INTERNAL_0e59e7fe_4_k_cu_e0bd2c87_36274cuda3std3__45__cpo3endE,(_ZN39_INTERNAL_0e59e7fe_4_k_cu_e0bd2c87_36274cuda3std3__419piecewise_constructE - _ZN39_INTERNAL_0e59e7fe_4_k_cu_e0bd2c87_36274cuda3std3__45__cpo3endE)
_ZN39_INTERNAL_0e59e7fe_4_k_cu_e0bd2c87_36274cuda3std3__45__cpo3endE:
	.zero		1
	.type		_ZN39_INTERNAL_0e59e7fe_4_k_cu_e0bd2c87_36274cuda3std3__419piecewise_constructE,@object
	.size		_ZN39_INTERNAL_0e59e7fe_4_k_cu_e0bd2c87_36274cuda3std3__419piecewise_constructE,(_ZN39_INTERNAL_0e59e7fe_4_k_cu_e0bd2c87_36274cuda3std3__45__cpo4cendE - _ZN39_INTERNAL_0e59e7fe_4_k_cu_e0bd2c87_36274cuda3std3__419piecewise_constructE)
_ZN39_INTERNAL_0e59e7fe_4_k_cu_e0bd2c87_36274cuda3std3__419piecewise_constructE:
	.zero		1
	.type		_ZN39_INTERNAL_0e59e7fe_4_k_cu_e0bd2c87_36274cuda3std3__45__cpo4cendE,@object
	.size		_ZN39_INTERNAL_0e59e7fe_4_k_cu_e0bd2c87_36274cuda3std3__45__cpo4cendE,(_ZN39_INTERNAL_0e59e7fe_4_k_cu_e0bd2c87_36274cuda3std6ranges3__45__cpo4swapE - _ZN39_INTERNAL_0e59e7fe_4_k_cu_e0bd2c87_36274cuda3std3__45__cpo4cendE)
_ZN39_INTERNAL_0e59e7fe_4_k_cu_e0bd2c87_36274cuda3std3__45__cpo4cendE:
	.zero		1
	.type		_ZN39_INTERNAL_0e59e7fe_4_k_cu_e0bd2c87_36274cuda3std6ranges3__45__cpo4swapE,@object
	.size		_ZN39_INTERNAL_0e59e7fe_4_k_cu_e0bd2c87_36274cuda3std6ranges3__45__cpo4swapE,(.L_8 - _ZN39_INTERNAL_0e59e7fe_4_k_cu_e0bd2c87_36274cuda3std6ranges3__45__cpo4swapE)
_ZN39_INTERNAL_0e59e7fe_4_k_cu_e0bd2c87_36274cuda3std6ranges3__45__cpo4swapE:
	.zero		1
.L_8:


//--------------------- .nv.constant0._ZN7cutlass13device_kernelINS_4gemm6kernel13GemmUniversalIN4cute5tupleIJiiiiEEENS1_10collective13CollectiveMmaINS1_34MainloopSm90TmaGmmaWarpSpecializedILi3ENS5_IJNS4_1CILi2EEENSA_ILi1EEESC_EEENS1_35KernelTmaWarpSpecializedCooperativeEEENS5_IJNSA_ILi256EEENSA_ILi64EEESH_EEENS_10bfloat16_tENS5_IJlSC_lEEESJ_SK_NS4_8TiledMMAINS4_8MMA_AtomIJNS4_4SM904GMMA27MMA_64x64x16_F32BF16BF16_SSILNSO_5MajorE0ELSQ_0ELNSO_7ScaleInE1ELSR_1EEEEEENS4_6LayoutISD_NS5_IJSC_NSA_ILi0EEESV_EEEEENS5_IJNS4_10UnderscoreESY_SY_EEEEENS4_13SM90_TMA_LOADENS4_14ComposedLayoutINS4_7SwizzleILi3ELi4ELi3EEENS4_18smem_ptr_flag_bitsILi16EEENSU_INS5_IJNSA_ILi8EEESH_EEENS5_IJSH_SC_EEEEEEEvNS4_8identityENS4_23SM90_TMA_LOAD_MULTICASTES1B_vS1C_EENS_8epilogue10collective6detail29Sm90TmaWarpSpecializedAdapterINS1G_15DefaultEpilogueISJ_SK_SK_NS1F_6thread17LinearCombinationISJ_Li1EffLNS1K_9ScaleType4KindE0ELNS_15FloatRoundStyleE2ESJ_EENS1_15EpilogueDefaultEEEEEvvEEEEvNT_6ParamsE --------------------------
	.section	.nv.constant0._ZN7cutlass13device_kernelINS_4gemm6kernel13GemmUniversalIN4cute5tupleIJiiiiEEENS1_10collective13CollectiveMmaINS1_34MainloopSm90TmaGmmaWarpSpecializedILi3ENS5_IJNS4_1CILi2EEENSA_ILi1EEESC_EEENS1_35KernelTmaWarpSpecializedCooperativeEEENS5_IJNSA_ILi256EEENSA_ILi64EEESH_EEENS_10bfloat16_tENS5_IJlSC_lEEESJ_SK_NS4_8TiledMMAINS4_8MMA_AtomIJNS4_4SM904GMMA27MMA_64x64x16_F32BF16BF16_SSILNSO_5MajorE0ELSQ_0ELNSO_7ScaleInE1ELSR_1EEEEEENS4_6LayoutISD_NS5_IJSC_NSA_ILi0EEESV_EEEEENS5_IJNS4_10UnderscoreESY_SY_EEEEENS4_13SM90_TMA_LOADENS4_14ComposedLayoutINS4_7SwizzleILi3ELi4ELi3EEENS4_18smem_ptr_flag_bitsILi16EEENSU_INS5_IJNSA_ILi8EEESH_EEENS5_IJSH_SC_EEEEEEEvNS4_8identityENS4_23SM90_TMA_LOAD_MULTICASTES1B_vS1C_EENS_8epilogue10collective6detail29Sm90TmaWarpSpecializedAdapterINS1G_15DefaultEpilogueISJ_SK_SK_NS1F_6thread17LinearCombinationISJ_Li1EffLNS1K_9ScaleType4KindE0ELNS_15FloatRoundStyleE2ESJ_EENS1_15EpilogueDefaultEEEEEvvEEEEvNT_6ParamsE,"a",@progbits
	.sectionflags	@""
	.align	4
.nv.constant0._ZN7cutlass13device_kernelINS_4gemm6kernel13GemmUniversalIN4cute5tupleIJiiiiEEENS1_10collective13CollectiveMmaINS1_34MainloopSm90TmaGmmaWarpSpecializedILi3ENS5_IJNS4_1CILi2EEENSA_ILi1EEESC_EEENS1_35KernelTmaWarpSpecializedCooperativeEEENS5_IJNSA_ILi256EEENSA_ILi64EEESH_EEENS_10bfloat16_tENS5_IJlSC_lEEESJ_SK_NS4_8TiledMMAINS4_8MMA_AtomIJNS4_4SM904GMMA27MMA_64x64x16_F32BF16BF16_SSILNSO_5MajorE0ELSQ_0ELNSO_7ScaleInE1ELSR_1EEEEEENS4_6LayoutISD_NS5_IJSC_NSA_ILi0EEESV_EEEEENS5_IJNS4_10UnderscoreESY_SY_EEEEENS4_13SM90_TMA_LOADENS4_14ComposedLayoutINS4_7SwizzleILi3ELi4ELi3EEENS4_18smem_ptr_flag_bitsILi16EEENSU_INS5_IJNSA_ILi8EEESH_EEENS5_IJSH_SC_EEEEEEEvNS4_8identityENS4_23SM90_TMA_LOAD_MULTICASTES1B_vS1C_EENS_8epilogue10collective6detail29Sm90TmaWarpSpecializedAdapterINS1G_15DefaultEpilogueISJ_SK_SK_NS1F_6thread17LinearCombinationISJ_Li1EffLNS1K_9ScaleType4KindE0ELNS_15FloatRoundStyleE2ESJ_EENS1_15EpilogueDefaultEEEEEvvEEEEvNT_6ParamsE:
	.zero		1664


//--------------------- SYMBOLS --------------------------

	.type		.nv.reservedSmem.offset0,@object
	.size		.nv.reservedSmem.offset0,0x4
	.type		__assertfail,@function
